// auto-generated by cutlass_sweep.gemm — config: {"arch": "sm_100", "cluster_m": 2, "cluster_n": 1, "dtype": "e5m2", "stages": 0, "tile_k": 32, "tile_m": 128, "tile_n": 128}
#include "cutlass/cutlass.h"
#include "cutlass/gemm/collective/collective_builder.hpp"
#include "cutlass/gemm/device/gemm_universal_adapter.h"
#include "cutlass/gemm/kernel/gemm_universal.hpp"
#include "cutlass/epilogue/collective/collective_builder.hpp"

using ElemA = cutlass::float_e5m2_t;
using ElemB = cutlass::float_e5m2_t;
using ElemCD = cutlass::float_e5m2_t;
using Acc  = float;
using TileShape    = cute::Shape<cute::_128, cute::_128, cute::_32>;
using ClusterShape = cute::Shape<cute::_2, cute::_1, cute::_1>;

using CollectiveEpilogue = typename cutlass::epilogue::collective::CollectiveBuilder<
    cutlass::arch::Sm100, cutlass::arch::OpClassTensorOp,
    TileShape, ClusterShape,
    cutlass::epilogue::collective::EpilogueTileAuto,
    Acc, Acc,
    ElemCD, cutlass::layout::RowMajor, 128 / cutlass::sizeof_bits<ElemCD>::value,
    ElemCD, cutlass::layout::RowMajor, 128 / cutlass::sizeof_bits<ElemCD>::value,
    cutlass::epilogue::collective::EpilogueScheduleAuto
  >::CollectiveOp;

using CollectiveMainloop = typename cutlass::gemm::collective::CollectiveBuilder<
    cutlass::arch::Sm100, cutlass::arch::OpClassTensorOp,
    ElemA, cutlass::layout::RowMajor, 128 / cutlass::sizeof_bits<ElemA>::value,
    ElemB, cutlass::layout::ColumnMajor, 128 / cutlass::sizeof_bits<ElemB>::value,
    Acc,
    TileShape, ClusterShape,
    cutlass::gemm::collective::StageCountAutoCarveout<static_cast<int>(sizeof(typename CollectiveEpilogue::SharedStorage))>,
    cutlass::gemm::collective::KernelScheduleAuto
  >::CollectiveOp;

using GemmKernel = cutlass::gemm::kernel::GemmUniversal<
    cute::Shape<int,int,int,int>,
    CollectiveMainloop,
    CollectiveEpilogue
>;
using Gemm = cutlass::gemm::device::GemmUniversalAdapter<GemmKernel>;

// Force the device kernel symbol into the cubin without needing a host main.
auto* _anchor = &cutlass::device_kernel<GemmKernel>;


// ===== COMPILED SASS (sm_100a) =====

	.target	sm_100a

	.elftype	@"ET_EXEC"


//--------------------- .note.nv.tkinfo           --------------------------
	.section	.note.nv.tkinfo,"",@"SHT_NOTE"
	.sectionflags	@"SHF_NOTE_NV_TKINFO"
	.tkinfo
        /*0018*/ 	.word	0x00000002
        /*0030*/ 	.string	""
        /*0030*/ 	.string	"ptxas"
        /*0030*/ 	.string	"Cuda compilation tools, release 13.0, V13.0.88"
        /*0030*/ 	.string	"Build cuda_13.0.r13.0/compiler.36424714_0"
        /*0030*/ 	.string	"-arch sm_100a -m 64 "



//--------------------- .note.nv.cuinfo           --------------------------
	.section	.note.nv.cuinfo,"",@"SHT_NOTE"
	.sectionflags	@"SHF_NOTE_NV_CUINFO"
        /*0018*/ 	.short	0x0002
        /*001a*/ 	.short	0x0064
        /*001c*/ 	.short	0x0082
	.zero		2


//--------------------- .nv.info                  --------------------------
	.section	.nv.info,"",@"SHT_CUDA_INFO"
	.align	4


	//----- nvinfo : EIATTR_REGCOUNT
	.align		4
        /*0000*/ 	.byte	0x04, 0x2f
        /*0002*/ 	.short	(.L_19 - .L_18)
	.align		4
.L_18:
        /*0004*/ 	.word	index@(_ZN7cutlass13device_kernelINS_4gemm6kernel13GemmUniversalIN4cute5tupleIJiiiiEEENS1_10collective13CollectiveMmaINS1_35MainloopSm100TmaUmmaWarpSpecializedILi52ELi2ELi4ENS5_IJNS4_1CILi2EEENSA_ILi1EEESC_EEEEENS5_IJNSA_ILi128EEESF_NSA_ILi32EEEEEENS_12float_e5m2_tENS5_IJlSC_lEEESI_SJ_NS4_8TiledMMAINS4_8MMA_AtomIJNS4_10MMA_TraitsINS4_25SM100_MMA_F8F6F4_2x1SM_SSEJSI_SI_fSF_SF_NS4_17integral_constantINS4_4UMMA5MajorELSQ_0EEESR_NSO_INSP_7ScaleInELSS_0EEEST_EEEEEENS4_6LayoutINS5_IJSC_SC_SC_EEENS5_IJNSA_ILi0EEESY_SY_EEEEENS5_IJNS4_10UnderscoreES11_S11_EEEEENS4_18SM100_TMA_2SM_LOADENS4_14ComposedLayoutINS4_7SwizzleILi1ELi4ELi3EEENS4_18smem_ptr_flag_bitsILi8EEENSW_INS5_IJNSA_ILi8EEESG_EEENS5_IJSG_SC_EEEEEEEvNS4_8identityES14_S1E_vS1F_EENS_8epilogue10collective18CollectiveEpilogueINS1H_23Sm100TmaWarpSpecializedILi2ELi2ELi32ELb0ELb0EEEJNS5_IJNSA_ILi64EEESF_SG_EEENS5_IJNSW_IS1M_SC_EENSW_INS5_IJSG_SB_EEENS5_IJSC_S1M_EEEEEEEESI_SJ_SI_SJ_NS1H_6fusion15FusionCallbacksIS1L_NS1T_17LinearCombinationISI_fSI_fLNS_15FloatRoundStyleE2EEES1N_S1S_JEEENS4_5SM1004TMEM4LOAD26SM100_TMEM_LOAD_32dp32b32xENS4_13SM90_TMA_LOADES1E_NS4_39AutoVectorizingCopyWithAssumedAlignmentILi128EEENS4_14SM90_TMA_STOREES1E_S25_S25_EEEvvEEEEvNT_6ParamsE)
        /*0008*/ 	.word	0x00000080


	//----- nvinfo : EIATTR_FRAME_SIZE
	.align		4
.L_19:
        /*000c*/ 	.byte	0x04, 0x11
        /*000e*/ 	.short	(.L_21 - .L_20)
	.align		4
.L_20:
        /*0010*/ 	.word	index@($__internal_2_$__cuda_sm10x_tcgen05_guardrail_trap_unallocated_columns_being_dealloced)
        /*0014*/ 	.word	0x00000000


	//----- nvinfo : EIATTR_FRAME_SIZE
	.align		4
.L_21:
        /*0018*/ 	.byte	0x04, 0x11
        /*001a*/ 	.short	(.L_23 - .L_22)
	.align		4
.L_22:
        /*001c*/ 	.word	index@($__internal_1_$__cuda_sm10x_tcgen05_guardrail_trap_phase_invalid_during_alloc)
        /*0020*/ 	.word	0x00000000


	//----- nvinfo : EIATTR_FRAME_SIZE
	.align		4
.L_23:
        /*0024*/ 	.byte	0x04, 0x11
        /*0026*/ 	.short	(.L_25 - .L_24)
	.align		4
.L_24:
        /*0028*/ 	.word	index@($__internal_0_$__cuda_sm10x_tcgen05_guardrail_trap_col_being_dealloced_not_returned_by_alloc)
        /*002c*/ 	.word	0x00000000


	//----- nvinfo : EIATTR_FRAME_SIZE
	.align		4
.L_25:
        /*0030*/ 	.byte	0x04, 0x11
        /*0032*/ 	.short	(.L_27 - .L_26)
	.align		4
.L_26:
        /*0034*/ 	.word	index@(_ZN7cutlass13device_kernelINS_4gemm6kernel13GemmUniversalIN4cute5tupleIJiiiiEEENS1_10collective13CollectiveMmaINS1_35MainloopSm100TmaUmmaWarpSpecializedILi52ELi2ELi4ENS5_IJNS4_1CILi2EEENSA_ILi1EEESC_EEEEENS5_IJNSA_ILi128EEESF_NSA_ILi32EEEEEENS_12float_e5m2_tENS5_IJlSC_lEEESI_SJ_NS4_8TiledMMAINS4_8MMA_AtomIJNS4_10MMA_TraitsINS4_25SM100_MMA_F8F6F4_2x1SM_SSEJSI_SI_fSF_SF_NS4_17integral_constantINS4_4UMMA5MajorELSQ_0EEESR_NSO_INSP_7ScaleInELSS_0EEEST_EEEEEENS4_6LayoutINS5_IJSC_SC_SC_EEENS5_IJNSA_ILi0EEESY_SY_EEEEENS5_IJNS4_10UnderscoreES11_S11_EEEEENS4_18SM100_TMA_2SM_LOADENS4_14ComposedLayoutINS4_7SwizzleILi1ELi4ELi3EEENS4_18smem_ptr_flag_bitsILi8EEENSW_INS5_IJNSA_ILi8EEESG_EEENS5_IJSG_SC_EEEEEEEvNS4_8identityES14_S1E_vS1F_EENS_8epilogue10collective18CollectiveEpilogueINS1H_23Sm100TmaWarpSpecializedILi2ELi2ELi32ELb0ELb0EEEJNS5_IJNSA_ILi64EEESF_SG_EEENS5_IJNSW_IS1M_SC_EENSW_INS5_IJSG_SB_EEENS5_IJSC_S1M_EEEEEEEESI_SJ_SI_SJ_NS1H_6fusion15FusionCallbacksIS1L_NS1T_17LinearCombinationISI_fSI_fLNS_15FloatRoundStyleE2EEES1N_S1S_JEEENS4_5SM1004TMEM4LOAD26SM100_TMEM_LOAD_32dp32b32xENS4_13SM90_TMA_LOADES1E_NS4_39AutoVectorizingCopyWithAssumedAlignmentILi128EEENS4_14SM90_TMA_STOREES1E_S25_S25_EEEvvEEEEvNT_6ParamsE)
        /*0038*/ 	.word	0x00000000


	//----- nvinfo : EIATTR_MIN_STACK_SIZE
	.align		4
.L_27:
        /*003c*/ 	.byte	0x04, 0x12
        /*003e*/ 	.short	(.L_29 - .L_28)
	.align		4
.L_28:
        /*0040*/ 	.word	index@(_ZN7cutlass13device_kernelINS_4gemm6kernel13GemmUniversalIN4cute5tupleIJiiiiEEENS1_10collective13CollectiveMmaINS1_35MainloopSm100TmaUmmaWarpSpecializedILi52ELi2ELi4ENS5_IJNS4_1CILi2EEENSA_ILi1EEESC_EEEEENS5_IJNSA_ILi128EEESF_NSA_ILi32EEEEEENS_12float_e5m2_tENS5_IJlSC_lEEESI_SJ_NS4_8TiledMMAINS4_8MMA_AtomIJNS4_10MMA_TraitsINS4_25SM100_MMA_F8F6F4_2x1SM_SSEJSI_SI_fSF_SF_NS4_17integral_constantINS4_4UMMA5MajorELSQ_0EEESR_NSO_INSP_7ScaleInELSS_0EEEST_EEEEEENS4_6LayoutINS5_IJSC_SC_SC_EEENS5_IJNSA_ILi0EEESY_SY_EEEEENS5_IJNS4_10UnderscoreES11_S11_EEEEENS4_18SM100_TMA_2SM_LOADENS4_14ComposedLayoutINS4_7SwizzleILi1ELi4ELi3EEENS4_18smem_ptr_flag_bitsILi8EEENSW_INS5_IJNSA_ILi8EEESG_EEENS5_IJSG_SC_EEEEEEEvNS4_8identityES14_S1E_vS1F_EENS_8epilogue10collective18CollectiveEpilogueINS1H_23Sm100TmaWarpSpecializedILi2ELi2ELi32ELb0ELb0EEEJNS5_IJNSA_ILi64EEESF_SG_EEENS5_IJNSW_IS1M_SC_EENSW_INS5_IJSG_SB_EEENS5_IJSC_S1M_EEEEEEEESI_SJ_SI_SJ_NS1H_6fusion15FusionCallbacksIS1L_NS1T_17LinearCombinationISI_fSI_fLNS_15FloatRoundStyleE2EEES1N_S1S_JEEENS4_5SM1004TMEM4LOAD26SM100_TMEM_LOAD_32dp32b32xENS4_13SM90_TMA_LOADES1E_NS4_39AutoVectorizingCopyWithAssumedAlignmentILi128EEENS4_14SM90_TMA_STOREES1E_S25_S25_EEEvvEEEEvNT_6ParamsE)
        /*0044*/ 	.word	0x00000000
.L_29:


//--------------------- .nv.compat                --------------------------
	.section	.nv.compat,"",@"SHT_CUDA_COMPAT_INFO"
	.align	4
        /*0000*/ 	.byte	0x02, 0x09, 0x01, 0x00, 0x02, 0x02, 0x02, 0x00, 0x02, 0x05, 0x05, 0x00, 0x03, 0x07, 0x01, 0x01
        /*0010*/ 	.byte	0x02, 0x03, 0x01, 0x00, 0x02, 0x06, 0x01, 0x00, 0x04, 0x0b, 0x08, 0x00, 0x09, 0x00, 0x00, 0x00
        /*0020*/ 	.byte	0x00, 0x00, 0x00, 0x00


//--------------------- .nv.info._ZN7cutlass13device_kernelINS_4gemm6kernel13GemmUniversalIN4cute5tupleIJiiiiEEENS1_10collective13CollectiveMmaINS1_35MainloopSm100TmaUmmaWarpSpecializedILi52ELi2ELi4ENS5_IJNS4_1CILi2EEENSA_ILi1EEESC_EEEEENS5_IJNSA_ILi128EEESF_NSA_ILi32EEEEEENS_12float_e5m2_tENS5_IJlSC_lEEESI_SJ_NS4_8TiledMMAINS4_8MMA_AtomIJNS4_10MMA_TraitsINS4_25SM100_MMA_F8F6F4_2x1SM_SSEJSI_SI_fSF_SF_NS4_17integral_constantINS4_4UMMA5MajorELSQ_0EEESR_NSO_INSP_7ScaleInELSS_0EEEST_EEEEEENS4_6LayoutINS5_IJSC_SC_SC_EEENS5_IJNSA_ILi0EEESY_SY_EEEEENS5_IJNS4_10UnderscoreES11_S11_EEEEENS4_18SM100_TMA_2SM_LOADENS4_14ComposedLayoutINS4_7SwizzleILi1ELi4ELi3EEENS4_18smem_ptr_flag_bitsILi8EEENSW_INS5_IJNSA_ILi8EEESG_EEENS5_IJSG_SC_EEEEEEEvNS4_8identityES14_S1E_vS1F_EENS_8epilogue10collective18CollectiveEpilogueINS1H_23Sm100TmaWarpSpecializedILi2ELi2ELi32ELb0ELb0EEEJNS5_IJNSA_ILi64EEESF_SG_EEENS5_IJNSW_IS1M_SC_EENSW_INS5_IJSG_SB_EEENS5_IJSC_S1M_EEEEEEEESI_SJ_SI_SJ_NS1H_6fusion15FusionCallbacksIS1L_NS1T_17LinearCombinationISI_fSI_fLNS_15FloatRoundStyleE2EEES1N_S1S_JEEENS4_5SM1004TMEM4LOAD26SM100_TMEM_LOAD_32dp32b32xENS4_13SM90_TMA_LOADES1E_NS4_39AutoVectorizingCopyWithAssumedAlignmentILi128EEENS4_14SM90_TMA_STOREES1E_S25_S25_EEEvvEEEEvNT_6ParamsE --------------------------
	.section	.nv.info._ZN7cutlass13device_kernelINS_4gemm6kernel13GemmUniversalIN4cute5tupleIJiiiiEEENS1_10collective13CollectiveMmaINS1_35MainloopSm100TmaUmmaWarpSpecializedILi52ELi2ELi4ENS5_IJNS4_1CILi2EEENSA_ILi1EEESC_EEEEENS5_IJNSA_ILi128EEESF_NSA_ILi32EEEEEENS_12float_e5m2_tENS5_IJlSC_lEEESI_SJ_NS4_8TiledMMAINS4_8MMA_AtomIJNS4_10MMA_TraitsINS4_25SM100_MMA_F8F6F4_2x1SM_SSEJSI_SI_fSF_SF_NS4_17integral_constantINS4_4UMMA5MajorELSQ_0EEESR_NSO_INSP_7ScaleInELSS_0EEEST_EEEEEENS4_6LayoutINS5_IJSC_SC_SC_EEENS5_IJNSA_ILi0EEESY_SY_EEEEENS5_IJNS4_10UnderscoreES11_S11_EEEEENS4_18SM100_TMA_2SM_LOADENS4_14ComposedLayoutINS4_7SwizzleILi1ELi4ELi3EEENS4_18smem_ptr_flag_bitsILi8EEENSW_INS5_IJNSA_ILi8EEESG_EEENS5_IJSG_SC_EEEEEEEvNS4_8identityES14_S1E_vS1F_EENS_8epilogue10collective18CollectiveEpilogueINS1H_23Sm100TmaWarpSpecializedILi2ELi2ELi32ELb0ELb0EEEJNS5_IJNSA_ILi64EEESF_SG_EEENS5_IJNSW_IS1M_SC_EENSW_INS5_IJSG_SB_EEENS5_IJSC_S1M_EEEEEEEESI_SJ_SI_SJ_NS1H_6fusion15FusionCallbacksIS1L_NS1T_17LinearCombinationISI_fSI_fLNS_15FloatRoundStyleE2EEES1N_S1S_JEEENS4_5SM1004TMEM4LOAD26SM100_TMEM_LOAD_32dp32b32xENS4_13SM90_TMA_LOADES1E_NS4_39AutoVectorizingCopyWithAssumedAlignmentILi128EEENS4_14SM90_TMA_STOREES1E_S25_S25_EEEvvEEEEvNT_6ParamsE,"",@"SHT_CUDA_INFO"
	.sectionflags	@""
	.align	4


	//----- nvinfo : EIATTR_CUDA_API_VERSION
	.align		4
        /*0000*/ 	.byte	0x04, 0x37
        /*0002*/ 	.short	(.L_31 - .L_30)
.L_30:
        /*0004*/ 	.word	0x00000082


	//----- nvinfo : EIATTR_KPARAM_INFO
	.align		4
.L_31:
        /*0008*/ 	.byte	0x04, 0x17
        /*000a*/ 	.short	(.L_33 - .L_32)
.L_32:
        /*000c*/ 	.word	0x00000000
        /*0010*/ 	.short	0x0000
        /*0012*/ 	.short	0x0000
        /*0014*/ 	.byte	0x00, 0xf0, 0x01, 0x20


	//----- nvinfo : EIATTR_AT_ENTRY_FRAGMENTS
	.align		4
.L_33:
        /*0018*/ 	.byte	0x04, 0x4f
        /*001a*/ 	.short	(.L_35 - .L_34)


	//   ....[0]....
.L_34:
        /*001c*/ 	.word	0x00000007


	//----- nvinfo : EIATTR_RESERVED_SMEM_USED
	.align		4
.L_35:
        /*0020*/ 	.byte	0x01, 0x41
	.zero		2


	//----- nvinfo : EIATTR_SPARSE_MMA_MASK
	.align		4
        /*0024*/ 	.byte	0x03, 0x50
        /*0026*/ 	.short	0x0000


	//----- nvinfo : EIATTR_TCGEN05_2CTA_USED
	.align		4
        /*0028*/ 	.byte	0x01, 0x52
	.zero		2


	//----- nvinfo : EIATTR_MAXREG_COUNT
	.align		4
        /*002c*/ 	.byte	0x03, 0x1b
        /*002e*/ 	.short	0x00ff


	//----- nvinfo : EIATTR_NUM_BARRIERS
	.align		4
        /*0030*/ 	.byte	0x02, 0x4c
        /*0032*/ 	.byte	0x07
	.zero		1


	//----- nvinfo : EIATTR_EXTERNS
	.align		4
        /*0034*/ 	.byte	0x04, 0x0f
        /*0036*/ 	.short	(.L_37 - .L_36)


	//   ....[0]....
	.align		4
.L_36:
        /*0038*/ 	.word	index@(__assertfail)


	//----- nvinfo : EIATTR_MERCURY_ISA_VERSION
	.align		4
.L_37:
        /*003c*/ 	.byte	0x03, 0x5f
        /*003e*/ 	.short	0x0101


	//----- nvinfo : EIATTR_INT_WARP_WIDE_INSTR_OFFSETS
	.align		4
        /*0040*/ 	.byte	0x04, 0x31
        /*0042*/ 	.short	(.L_39 - .L_38)


	//   ....[0]....
.L_38:
        /*0044*/ 	.word	0x00001300


	//   ....[1]....
        /*0048*/ 	.word	0x000013a0


	//   ....[2]....
        /*004c*/ 	.word	0x000026d0


	//   ....[3]....
        /*0050*/ 	.word	0x00005f60


	//   ....[4]....
        /*0054*/ 	.word	0x00005f80


	//   ....[5]....
        /*0058*/ 	.word	0x00005fb0


	//   ....[6]....
        /*005c*/ 	.word	0x000068e0


	//   ....[7]....
        /*0060*/ 	.word	0x00006900


	//   ....[8]....
        /*0064*/ 	.word	0x00006a00


	//   ....[9]....
        /*0068*/ 	.word	0x00006b90


	//   ....[10]....
        /*006c*/ 	.word	0x00006ba0


	//   ....[11]....
        /*0070*/ 	.word	0x00006d30


	//----- nvinfo : EIATTR_COOP_GROUP_MASK_REGIDS
	.align		4
.L_39:
        /*0074*/ 	.byte	0x04, 0x29
        /*0076*/ 	.short	(.L_41 - .L_40)


	//   ....[0]....
.L_40:
        /*0078*/ 	.word	0xffffffff


	//   ....[1]....
        /*007c*/ 	.word	0xffffffff


	//   ....[2]....
        /*0080*/ 	.word	0xffffffff


	//   ....[3]....
        /*0084*/ 	.word	0xffffffff


	//   ....[4]....
        /*0088*/ 	.word	0xffffffff


	//   ....[5]....
        /*008c*/ 	.word	0xffffffff


	//   ....[6]....
        /*0090*/ 	.word	0xffffffff


	//   ....[7]....
        /*0094*/ 	.word	0xffffffff


	//   ....[8]....
        /*0098*/ 	.word	0xffffffff


	//   ....[9]....
        /*009c*/ 	.word	0xffffffff


	//   ....[10]....
        /*00a0*/ 	.word	0xffffffff


	//   ....[11]....
        /*00a4*/ 	.word	0xffffffff


	//   ....[12]....
        /*00a8*/ 	.word	0xffffffff


	//   ....[13]....
        /*00ac*/ 	.word	0xffffffff


	//----- nvinfo : EIATTR_COOP_GROUP_INSTR_OFFSETS
	.align		4
.L_41:
        /*00b0*/ 	.byte	0x04, 0x28
        /*00b2*/ 	.short	(.L_43 - .L_42)


	//   ....[0]....
.L_42:
        /*00b4*/ 	.word	0x000000c0


	//   ....[1]....
        /*00b8*/ 	.word	0x00000500


	//   ....[2]....
        /*00bc*/ 	.word	0x00000cb0


	//   ....[3]....
        /*00c0*/ 	.word	0x00000e00


	//   ....[4]....
        /*00c4*/ 	.word	0x00000ef0


	//   ....[5]....
        /*00c8*/ 	.word	0x00001050


	//   ....[6]....
        /*00cc*/ 	.word	0x000011e0


	//   ....[7]....
        /*00d0*/ 	.word	0x00001420


	//   ....[8]....
        /*00d4*/ 	.word	0x000025b0


	//   ....[9]....
        /*00d8*/ 	.word	0x00004e90


	//   ....[10]....
        /*00dc*/ 	.word	0x00005360


	//   ....[11]....
        /*00e0*/ 	.word	0x00005390


	//   ....[12]....
        /*00e4*/ 	.word	0x00005e60


	//   ....[13]....
        /*00e8*/ 	.word	0x00006070


	//----- nvinfo : EIATTR_VRC_CTA_INIT_COUNT
	.align		4
.L_43:
        /*00ec*/ 	.byte	0x02, 0x4a
        /*00ee*/ 	.byte	0x80
	.zero		1


	//----- nvinfo : EIATTR_SYSCALL_OFFSETS
	.align		4
        /*00f0*/ 	.byte	0x04, 0x46
        /*00f2*/ 	.short	(.L_45 - .L_44)


	//   ....[0]....
.L_44:
        /*00f4*/ 	.word	0x00007780


	//   ....[1]....
        /*00f8*/ 	.word	0x000078c0


	//   ....[2]....
        /*00fc*/ 	.word	0x000080b0


	//   ....[3]....
        /*0100*/ 	.word	0x00008e90


	//----- nvinfo : EIATTR_MBARRIER_INSTR_OFFSETS
	.align		4
.L_45:
        /*0104*/ 	.byte	0x04, 0x39
        /*0106*/ 	.short	(.L_47 - .L_46)


	//   ....[0]....
.L_46:
        /*0108*/ 	.word	0x00000610
        /*010c*/ 	.word	0x000000ff
        /*0110*/ 	.word	0x00000000
        /*0114*/ 	.short	0x0100
        /*0116*/ 	.byte	0x08
	.zero		1


	//   ....[1]....
        /*0118*/ 	.word	0x00000620
        /*011c*/ 	.word	0x000000ff
        /*0120*/ 	.word	0x000001a0
        /*0124*/ 	.short	0x0100
        /*0126*/ 	.byte	0x08
	.zero		1


	//   ....[2]....
        /*0128*/ 	.word	0x00000630
        /*012c*/ 	.word	0x000000ff
        /*0130*/ 	.word	0x00000008
        /*0134*/ 	.short	0x0100
        /*0136*/ 	.byte	0x08
	.zero		1


	//   ....[3]....
        /*0138*/ 	.word	0x00000640
        /*013c*/ 	.word	0x000000ff
        /*0140*/ 	.word	0x000001a8
        /*0144*/ 	.short	0x0100
        /*0146*/ 	.byte	0x08
	.zero		1


	//   ....[4]....
        /*0148*/ 	.word	0x00000650
        /*014c*/ 	.word	0x000000ff
        /*0150*/ 	.word	0x00000010
        /*0154*/ 	.short	0x0100
        /*0156*/ 	.byte	0x08
	.zero		1


	//   ....[5]....
        /*0158*/ 	.word	0x00000660
        /*015c*/ 	.word	0x000000ff
        /*0160*/ 	.word	0x000001b0
        /*0164*/ 	.short	0x0100
        /*0166*/ 	.byte	0x08
	.zero		1


	//   ....[6]....
        /*0168*/ 	.word	0x00000670
        /*016c*/ 	.word	0x000000ff
        /*0170*/ 	.word	0x00000018
        /*0174*/ 	.short	0x0100
        /*0176*/ 	.byte	0x08
	.zero		1


	//   ....[7]....
        /*0178*/ 	.word	0x00000680
        /*017c*/ 	.word	0x000000ff
        /*0180*/ 	.word	0x000001b8
        /*0184*/ 	.short	0x0100
        /*0186*/ 	.byte	0x08
	.zero		1


	//   ....[8]....
        /*0188*/ 	.word	0x00000690
        /*018c*/ 	.word	0x000000ff
        /*0190*/ 	.word	0x00000020
        /*0194*/ 	.short	0x0100
        /*0196*/ 	.byte	0x08
	.zero		1


	//   ....[9]....
        /*0198*/ 	.word	0x000006a0
        /*019c*/ 	.word	0x000000ff
        /*01a0*/ 	.word	0x000001c0
        /*01a4*/ 	.short	0x0100
        /*01a6*/ 	.byte	0x08
	.zero		1


	//   ....[10]....
        /*01a8*/ 	.word	0x000006b0
        /*01ac*/ 	.word	0x000000ff
        /*01b0*/ 	.word	0x00000028
        /*01b4*/ 	.short	0x0100
        /*01b6*/ 	.byte	0x08
	.zero		1


	//   ....[11]....
        /*01b8*/ 	.word	0x000006c0
        /*01bc*/ 	.word	0x000000ff
        /*01c0*/ 	.word	0x000001c8
        /*01c4*/ 	.short	0x0100
        /*01c6*/ 	.byte	0x08
	.zero		1


	//   ....[12]....
        /*01c8*/ 	.word	0x000006d0
        /*01cc*/ 	.word	0x000000ff
        /*01d0*/ 	.word	0x00000030
        /*01d4*/ 	.short	0x0100
        /*01d6*/ 	.byte	0x08
	.zero		1


	//   ....[13]....
        /*01d8*/ 	.word	0x000006e0
        /*01dc*/ 	.word	0x000000ff
        /*01e0*/ 	.word	0x000001d0
        /*01e4*/ 	.short	0x0100
        /*01e6*/ 	.byte	0x08
	.zero		1


	//   ....[14]....
        /*01e8*/ 	.word	0x000006f0
        /*01ec*/ 	.word	0x000000ff
        /*01f0*/ 	.word	0x00000038
        /*01f4*/ 	.short	0x0100
        /*01f6*/ 	.byte	0x08
	.zero		1


	//   ....[15]....
        /*01f8*/ 	.word	0x00000700
        /*01fc*/ 	.word	0x000000ff
        /*0200*/ 	.word	0x000001d8
        /*0204*/ 	.short	0x0100
        /*0206*/ 	.byte	0x08
	.zero		1


	//   ....[16]....
        /*0208*/ 	.word	0x00000710
        /*020c*/ 	.word	0x000000ff
        /*0210*/ 	.word	0x00000040
        /*0214*/ 	.short	0x0100
        /*0216*/ 	.byte	0x08
	.zero		1


	//   ....[17]....
        /*0218*/ 	.word	0x00000720
        /*021c*/ 	.word	0x000000ff
        /*0220*/ 	.word	0x000001e0
        /*0224*/ 	.short	0x0100
        /*0226*/ 	.byte	0x08
	.zero		1


	//   ....[18]....
        /*0228*/ 	.word	0x00000730
        /*022c*/ 	.word	0x000000ff
        /*0230*/ 	.word	0x00000048
        /*0234*/ 	.short	0x0100
        /*0236*/ 	.byte	0x08
	.zero		1


	//   ....[19]....
        /*0238*/ 	.word	0x00000740
        /*023c*/ 	.word	0x000000ff
        /*0240*/ 	.word	0x000001e8
        /*0244*/ 	.short	0x0100
        /*0246*/ 	.byte	0x08
	.zero		1


	//   ....[20]....
        /*0248*/ 	.word	0x00000750
        /*024c*/ 	.word	0x000000ff
        /*0250*/ 	.word	0x00000050
        /*0254*/ 	.short	0x0100
        /*0256*/ 	.byte	0x08
	.zero		1


	//   ....[21]....
        /*0258*/ 	.word	0x00000760
        /*025c*/ 	.word	0x000000ff
        /*0260*/ 	.word	0x000001f0
        /*0264*/ 	.short	0x0100
        /*0266*/ 	.byte	0x08
	.zero		1


	//   ....[22]....
        /*0268*/ 	.word	0x00000770
        /*026c*/ 	.word	0x000000ff
        /*0270*/ 	.word	0x00000058
        /*0274*/ 	.short	0x0100
        /*0276*/ 	.byte	0x08
	.zero		1


	//   ....[23]....
        /*0278*/ 	.word	0x00000780
        /*027c*/ 	.word	0x000000ff
        /*0280*/ 	.word	0x000001f8
        /*0284*/ 	.short	0x0100
        /*0286*/ 	.byte	0x08
	.zero		1


	//   ....[24]....
        /*0288*/ 	.word	0x00000790
        /*028c*/ 	.word	0x000000ff
        /*0290*/ 	.word	0x00000060
        /*0294*/ 	.short	0x0100
        /*0296*/ 	.byte	0x08
	.zero		1


	//   ....[25]....
        /*0298*/ 	.word	0x000007a0
        /*029c*/ 	.word	0x000000ff
        /*02a0*/ 	.word	0x00000200
        /*02a4*/ 	.short	0x0100
        /*02a6*/ 	.byte	0x08
	.zero		1


	//   ....[26]....
        /*02a8*/ 	.word	0x000007b0
        /*02ac*/ 	.word	0x000000ff
        /*02b0*/ 	.word	0x00000068
        /*02b4*/ 	.short	0x0100
        /*02b6*/ 	.byte	0x08
	.zero		1


	//   ....[27]....
        /*02b8*/ 	.word	0x000007c0
        /*02bc*/ 	.word	0x000000ff
        /*02c0*/ 	.word	0x00000208
        /*02c4*/ 	.short	0x0100
        /*02c6*/ 	.byte	0x08
	.zero		1


	//   ....[28]....
        /*02c8*/ 	.word	0x000007d0
        /*02cc*/ 	.word	0x000000ff
        /*02d0*/ 	.word	0x00000070
        /*02d4*/ 	.short	0x0100
        /*02d6*/ 	.byte	0x08
	.zero		1


	//   ....[29]....
        /*02d8*/ 	.word	0x000007e0
        /*02dc*/ 	.word	0x000000ff
        /*02e0*/ 	.word	0x00000210
        /*02e4*/ 	.short	0x0100
        /*02e6*/ 	.byte	0x08
	.zero		1


	//   ....[30]....
        /*02e8*/ 	.word	0x000007f0
        /*02ec*/ 	.word	0x000000ff
        /*02f0*/ 	.word	0x00000078
        /*02f4*/ 	.short	0x0100
        /*02f6*/ 	.byte	0x08
	.zero		1


	//   ....[31]....
        /*02f8*/ 	.word	0x00000800
        /*02fc*/ 	.word	0x000000ff
        /*0300*/ 	.word	0x00000218
        /*0304*/ 	.short	0x0100
        /*0306*/ 	.byte	0x08
	.zero		1


	//   ....[32]....
        /*0308*/ 	.word	0x00000810
        /*030c*/ 	.word	0x000000ff
        /*0310*/ 	.word	0x00000080
        /*0314*/ 	.short	0x0100
        /*0316*/ 	.byte	0x08
	.zero		1


	//   ....[33]....
        /*0318*/ 	.word	0x00000820
        /*031c*/ 	.word	0x000000ff
        /*0320*/ 	.word	0x00000220
        /*0324*/ 	.short	0x0100
        /*0326*/ 	.byte	0x08
	.zero		1


	//   ....[34]....
        /*0328*/ 	.word	0x00000830
        /*032c*/ 	.word	0x000000ff
        /*0330*/ 	.word	0x00000088
        /*0334*/ 	.short	0x0100
        /*0336*/ 	.byte	0x08
	.zero		1


	//   ....[35]....
        /*0338*/ 	.word	0x00000840
        /*033c*/ 	.word	0x000000ff
        /*0340*/ 	.word	0x00000228
        /*0344*/ 	.short	0x0100
        /*0346*/ 	.byte	0x08
	.zero		1


	//   ....[36]....
        /*0348*/ 	.word	0x00000850
        /*034c*/ 	.word	0x000000ff
        /*0350*/ 	.word	0x00000090
        /*0354*/ 	.short	0x0100
        /*0356*/ 	.byte	0x08
	.zero		1


	//   ....[37]....
        /*0358*/ 	.word	0x00000860
        /*035c*/ 	.word	0x000000ff
        /*0360*/ 	.word	0x00000230
        /*0364*/ 	.short	0x0100
        /*0366*/ 	.byte	0x08
	.zero		1


	//   ....[38]....
        /*0368*/ 	.word	0x00000870
        /*036c*/ 	.word	0x000000ff
        /*0370*/ 	.word	0x00000098
        /*0374*/ 	.short	0x0100
        /*0376*/ 	.byte	0x08
	.zero		1


	//   ....[39]....
        /*0378*/ 	.word	0x00000880
        /*037c*/ 	.word	0x000000ff
        /*0380*/ 	.word	0x00000238
        /*0384*/ 	.short	0x0100
        /*0386*/ 	.byte	0x08
	.zero		1


	//   ....[40]....
        /*0388*/ 	.word	0x00000890
        /*038c*/ 	.word	0x000000ff
        /*0390*/ 	.word	0x000000a0
        /*0394*/ 	.short	0x0100
        /*0396*/ 	.byte	0x08
	.zero		1


	//   ....[41]....
        /*0398*/ 	.word	0x000008a0
        /*039c*/ 	.word	0x000000ff
        /*03a0*/ 	.word	0x00000240
        /*03a4*/ 	.short	0x0100
        /*03a6*/ 	.byte	0x08
	.zero		1


	//   ....[42]....
        /*03a8*/ 	.word	0x000008b0
        /*03ac*/ 	.word	0x000000ff
        /*03b0*/ 	.word	0x000000a8
        /*03b4*/ 	.short	0x0100
        /*03b6*/ 	.byte	0x08
	.zero		1


	//   ....[43]....
        /*03b8*/ 	.word	0x000008c0
        /*03bc*/ 	.word	0x000000ff
        /*03c0*/ 	.word	0x00000248
        /*03c4*/ 	.short	0x0100
        /*03c6*/ 	.byte	0x08
	.zero		1


	//   ....[44]....
        /*03c8*/ 	.word	0x000008d0
        /*03cc*/ 	.word	0x000000ff
        /*03d0*/ 	.word	0x000000b0
        /*03d4*/ 	.short	0x0100
        /*03d6*/ 	.byte	0x08
	.zero		1


	//   ....[45]....
        /*03d8*/ 	.word	0x000008e0
        /*03dc*/ 	.word	0x000000ff
        /*03e0*/ 	.word	0x00000250
        /*03e4*/ 	.short	0x0100
        /*03e6*/ 	.byte	0x08
	.zero		1


	//   ....[46]....
        /*03e8*/ 	.word	0x000008f0
        /*03ec*/ 	.word	0x000000ff
        /*03f0*/ 	.word	0x000000b8
        /*03f4*/ 	.short	0x0100
        /*03f6*/ 	.byte	0x08
	.zero		1


	//   ....[47]....
        /*03f8*/ 	.word	0x00000900
        /*03fc*/ 	.word	0x000000ff
        /*0400*/ 	.word	0x00000258
        /*0404*/ 	.short	0x0100
        /*0406*/ 	.byte	0x08
	.zero		1


	//   ....[48]....
        /*0408*/ 	.word	0x00000910
        /*040c*/ 	.word	0x000000ff
        /*0410*/ 	.word	0x000000c0
        /*0414*/ 	.short	0x0100
        /*0416*/ 	.byte	0x08
	.zero		1


	//   ....[49]....
        /*0418*/ 	.word	0x00000920
        /*041c*/ 	.word	0x000000ff
        /*0420*/ 	.word	0x00000260
        /*0424*/ 	.short	0x0100
        /*0426*/ 	.byte	0x08
	.zero		1


	//   ....[50]....
        /*0428*/ 	.word	0x00000930
        /*042c*/ 	.word	0x000000ff
        /*0430*/ 	.word	0x000000c8
        /*0434*/ 	.short	0x0100
        /*0436*/ 	.byte	0x08
	.zero		1


	//   ....[51]....
        /*0438*/ 	.word	0x00000940
        /*043c*/ 	.word	0x000000ff
        /*0440*/ 	.word	0x00000268
        /*0444*/ 	.short	0x0100
        /*0446*/ 	.byte	0x08
	.zero		1


	//   ....[52]....
        /*0448*/ 	.word	0x00000950
        /*044c*/ 	.word	0x000000ff
        /*0450*/ 	.word	0x000000d0
        /*0454*/ 	.short	0x0100
        /*0456*/ 	.byte	0x08
	.zero		1


	//   ....[53]....
        /*0458*/ 	.word	0x00000960
        /*045c*/ 	.word	0x000000ff
        /*0460*/ 	.word	0x00000270
        /*0464*/ 	.short	0x0100
        /*0466*/ 	.byte	0x08
	.zero		1


	//   ....[54]....
        /*0468*/ 	.word	0x00000970
        /*046c*/ 	.word	0x000000ff
        /*0470*/ 	.word	0x000000d8
        /*0474*/ 	.short	0x0100
        /*0476*/ 	.byte	0x08
	.zero		1


	//   ....[55]....
        /*0478*/ 	.word	0x00000980
        /*047c*/ 	.word	0x000000ff
        /*0480*/ 	.word	0x00000278
        /*0484*/ 	.short	0x0100
        /*0486*/ 	.byte	0x08
	.zero		1


	//   ....[56]....
        /*0488*/ 	.word	0x00000990
        /*048c*/ 	.word	0x000000ff
        /*0490*/ 	.word	0x000000e0
        /*0494*/ 	.short	0x0100
        /*0496*/ 	.byte	0x08
	.zero		1


	//   ....[57]....
        /*0498*/ 	.word	0x000009a0
        /*049c*/ 	.word	0x000000ff
        /*04a0*/ 	.word	0x00000280
        /*04a4*/ 	.short	0x0100
        /*04a6*/ 	.byte	0x08
	.zero		1


	//   ....[58]....
        /*04a8*/ 	.word	0x000009b0
        /*04ac*/ 	.word	0x000000ff
        /*04b0*/ 	.word	0x000000e8
        /*04b4*/ 	.short	0x0100
        /*04b6*/ 	.byte	0x08
	.zero		1


	//   ....[59]....
        /*04b8*/ 	.word	0x000009c0
        /*04bc*/ 	.word	0x000000ff
        /*04c0*/ 	.word	0x00000288
        /*04c4*/ 	.short	0x0100
        /*04c6*/ 	.byte	0x08
	.zero		1


	//   ....[60]....
        /*04c8*/ 	.word	0x000009d0
        /*04cc*/ 	.word	0x000000ff
        /*04d0*/ 	.word	0x000000f0
        /*04d4*/ 	.short	0x0100
        /*04d6*/ 	.byte	0x08
	.zero		1


	//   ....[61]....
        /*04d8*/ 	.word	0x000009e0
        /*04dc*/ 	.word	0x000000ff
        /*04e0*/ 	.word	0x00000290
        /*04e4*/ 	.short	0x0100
        /*04e6*/ 	.byte	0x08
	.zero		1


	//   ....[62]....
        /*04e8*/ 	.word	0x000009f0
        /*04ec*/ 	.word	0x000000ff
        /*04f0*/ 	.word	0x000000f8
        /*04f4*/ 	.short	0x0100
        /*04f6*/ 	.byte	0x08
	.zero		1


	//   ....[63]....
        /*04f8*/ 	.word	0x00000a00
        /*04fc*/ 	.word	0x000000ff
        /*0500*/ 	.word	0x00000298
        /*0504*/ 	.short	0x0100
        /*0506*/ 	.byte	0x08
	.zero		1


	//   ....[64]....
        /*0508*/ 	.word	0x00000a10
        /*050c*/ 	.word	0x000000ff
        /*0510*/ 	.word	0x00000100
        /*0514*/ 	.short	0x0100
        /*0516*/ 	.byte	0x08
	.zero		1


	//   ....[65]....
        /*0518*/ 	.word	0x00000a20
        /*051c*/ 	.word	0x000000ff
        /*0520*/ 	.word	0x000002a0
        /*0524*/ 	.short	0x0100
        /*0526*/ 	.byte	0x08
	.zero		1


	//   ....[66]....
        /*0528*/ 	.word	0x00000a30
        /*052c*/ 	.word	0x000000ff
        /*0530*/ 	.word	0x00000108
        /*0534*/ 	.short	0x0100
        /*0536*/ 	.byte	0x08
	.zero		1


	//   ....[67]....
        /*0538*/ 	.word	0x00000a40
        /*053c*/ 	.word	0x000000ff
        /*0540*/ 	.word	0x000002a8
        /*0544*/ 	.short	0x0100
        /*0546*/ 	.byte	0x08
	.zero		1


	//   ....[68]....
        /*0548*/ 	.word	0x00000a50
        /*054c*/ 	.word	0x000000ff
        /*0550*/ 	.word	0x00000110
        /*0554*/ 	.short	0x0100
        /*0556*/ 	.byte	0x08
	.zero		1


	//   ....[69]....
        /*0558*/ 	.word	0x00000a60
        /*055c*/ 	.word	0x000000ff
        /*0560*/ 	.word	0x000002b0
        /*0564*/ 	.short	0x0100
        /*0566*/ 	.byte	0x08
	.zero		1


	//   ....[70]....
        /*0568*/ 	.word	0x00000a70
        /*056c*/ 	.word	0x000000ff
        /*0570*/ 	.word	0x00000118
        /*0574*/ 	.short	0x0100
        /*0576*/ 	.byte	0x08
	.zero		1


	//   ....[71]....
        /*0578*/ 	.word	0x00000a80
        /*057c*/ 	.word	0x000000ff
        /*0580*/ 	.word	0x000002b8
        /*0584*/ 	.short	0x0100
        /*0586*/ 	.byte	0x08
	.zero		1


	//   ....[72]....
        /*0588*/ 	.word	0x00000a90
        /*058c*/ 	.word	0x000000ff
        /*0590*/ 	.word	0x00000120
        /*0594*/ 	.short	0x0100
        /*0596*/ 	.byte	0x08
	.zero		1


	//   ....[73]....
        /*0598*/ 	.word	0x00000aa0
        /*059c*/ 	.word	0x000000ff
        /*05a0*/ 	.word	0x000002c0
        /*05a4*/ 	.short	0x0100
        /*05a6*/ 	.byte	0x08
	.zero		1


	//   ....[74]....
        /*05a8*/ 	.word	0x00000ab0
        /*05ac*/ 	.word	0x000000ff
        /*05b0*/ 	.word	0x00000128
        /*05b4*/ 	.short	0x0100
        /*05b6*/ 	.byte	0x08
	.zero		1


	//   ....[75]....
        /*05b8*/ 	.word	0x00000ac0
        /*05bc*/ 	.word	0x000000ff
        /*05c0*/ 	.word	0x000002c8
        /*05c4*/ 	.short	0x0100
        /*05c6*/ 	.byte	0x08
	.zero		1


	//   ....[76]....
        /*05c8*/ 	.word	0x00000ad0
        /*05cc*/ 	.word	0x000000ff
        /*05d0*/ 	.word	0x00000130
        /*05d4*/ 	.short	0x0100
        /*05d6*/ 	.byte	0x08
	.zero		1


	//   ....[77]....
        /*05d8*/ 	.word	0x00000ae0
        /*05dc*/ 	.word	0x000000ff
        /*05e0*/ 	.word	0x000002d0
        /*05e4*/ 	.short	0x0100
        /*05e6*/ 	.byte	0x08
	.zero		1


	//   ....[78]....
        /*05e8*/ 	.word	0x00000af0
        /*05ec*/ 	.word	0x000000ff
        /*05f0*/ 	.word	0x00000138
        /*05f4*/ 	.short	0x0100
        /*05f6*/ 	.byte	0x08
	.zero		1


	//   ....[79]....
        /*05f8*/ 	.word	0x00000b00
        /*05fc*/ 	.word	0x000000ff
        /*0600*/ 	.word	0x000002d8
        /*0604*/ 	.short	0x0100
        /*0606*/ 	.byte	0x08
	.zero		1


	//   ....[80]....
        /*0608*/ 	.word	0x00000b10
        /*060c*/ 	.word	0x000000ff
        /*0610*/ 	.word	0x00000140
        /*0614*/ 	.short	0x0100
        /*0616*/ 	.byte	0x08
	.zero		1


	//   ....[81]....
        /*0618*/ 	.word	0x00000b20
        /*061c*/ 	.word	0x000000ff
        /*0620*/ 	.word	0x000002e0
        /*0624*/ 	.short	0x0100
        /*0626*/ 	.byte	0x08
	.zero		1


	//   ....[82]....
        /*0628*/ 	.word	0x00000b30
        /*062c*/ 	.word	0x000000ff
        /*0630*/ 	.word	0x00000148
        /*0634*/ 	.short	0x0100
        /*0636*/ 	.byte	0x08
	.zero		1


	//   ....[83]....
        /*0638*/ 	.word	0x00000b40
        /*063c*/ 	.word	0x000000ff
        /*0640*/ 	.word	0x000002e8
        /*0644*/ 	.short	0x0100
        /*0646*/ 	.byte	0x08
	.zero		1


	//   ....[84]....
        /*0648*/ 	.word	0x00000b50
        /*064c*/ 	.word	0x000000ff
        /*0650*/ 	.word	0x00000150
        /*0654*/ 	.short	0x0100
        /*0656*/ 	.byte	0x08
	.zero		1


	//   ....[85]....
        /*0658*/ 	.word	0x00000b60
        /*065c*/ 	.word	0x000000ff
        /*0660*/ 	.word	0x000002f0
        /*0664*/ 	.short	0x0100
        /*0666*/ 	.byte	0x08
	.zero		1


	//   ....[86]....
        /*0668*/ 	.word	0x00000b70
        /*066c*/ 	.word	0x000000ff
        /*0670*/ 	.word	0x00000158
        /*0674*/ 	.short	0x0100
        /*0676*/ 	.byte	0x08
	.zero		1


	//   ....[87]....
        /*0678*/ 	.word	0x00000b80
        /*067c*/ 	.word	0x000000ff
        /*0680*/ 	.word	0x000002f8
        /*0684*/ 	.short	0x0100
        /*0686*/ 	.byte	0x08
	.zero		1


	//   ....[88]....
        /*0688*/ 	.word	0x00000b90
        /*068c*/ 	.word	0x000000ff
        /*0690*/ 	.word	0x00000160
        /*0694*/ 	.short	0x0100
        /*0696*/ 	.byte	0x08
	.zero		1


	//   ....[89]....
        /*0698*/ 	.word	0x00000ba0
        /*069c*/ 	.word	0x000000ff
        /*06a0*/ 	.word	0x00000300
        /*06a4*/ 	.short	0x0100
        /*06a6*/ 	.byte	0x08
	.zero		1


	//   ....[90]....
        /*06a8*/ 	.word	0x00000bb0
        /*06ac*/ 	.word	0x000000ff
        /*06b0*/ 	.word	0x00000168
        /*06b4*/ 	.short	0x0100
        /*06b6*/ 	.byte	0x08
	.zero		1


	//   ....[91]....
        /*06b8*/ 	.word	0x00000bc0
        /*06bc*/ 	.word	0x000000ff
        /*06c0*/ 	.word	0x00000308
        /*06c4*/ 	.short	0x0100
        /*06c6*/ 	.byte	0x08
	.zero		1


	//   ....[92]....
        /*06c8*/ 	.word	0x00000bd0
        /*06cc*/ 	.word	0x000000ff
        /*06d0*/ 	.word	0x00000170
        /*06d4*/ 	.short	0x0100
        /*06d6*/ 	.byte	0x08
	.zero		1


	//   ....[93]....
        /*06d8*/ 	.word	0x00000be0
        /*06dc*/ 	.word	0x000000ff
        /*06e0*/ 	.word	0x00000310
        /*06e4*/ 	.short	0x0100
        /*06e6*/ 	.byte	0x08
	.zero		1


	//   ....[94]....
        /*06e8*/ 	.word	0x00000bf0
        /*06ec*/ 	.word	0x000000ff
        /*06f0*/ 	.word	0x00000178
        /*06f4*/ 	.short	0x0100
        /*06f6*/ 	.byte	0x08
	.zero		1


	//   ....[95]....
        /*06f8*/ 	.word	0x00000c00
        /*06fc*/ 	.word	0x000000ff
        /*0700*/ 	.word	0x00000318
        /*0704*/ 	.short	0x0100
        /*0706*/ 	.byte	0x08
	.zero		1


	//   ....[96]....
        /*0708*/ 	.word	0x00000c10
        /*070c*/ 	.word	0x000000ff
        /*0710*/ 	.word	0x00000180
        /*0714*/ 	.short	0x0100
        /*0716*/ 	.byte	0x08
	.zero		1


	//   ....[97]....
        /*0718*/ 	.word	0x00000c20
        /*071c*/ 	.word	0x000000ff
        /*0720*/ 	.word	0x00000320
        /*0724*/ 	.short	0x0100
        /*0726*/ 	.byte	0x08
	.zero		1


	//   ....[98]....
        /*0728*/ 	.word	0x00000c30
        /*072c*/ 	.word	0x000000ff
        /*0730*/ 	.word	0x00000188
        /*0734*/ 	.short	0x0100
        /*0736*/ 	.byte	0x08
	.zero		1


	//   ....[99]....
        /*0738*/ 	.word	0x00000c40
        /*073c*/ 	.word	0x000000ff
        /*0740*/ 	.word	0x00000328
        /*0744*/ 	.short	0x0100
        /*0746*/ 	.byte	0x08
	.zero		1


	//   ....[100]....
        /*0748*/ 	.word	0x00000c50
        /*074c*/ 	.word	0x000000ff
        /*0750*/ 	.word	0x00000190
        /*0754*/ 	.short	0x0100
        /*0756*/ 	.byte	0x08
	.zero		1


	//   ....[101]....
        /*0758*/ 	.word	0x00000c60
        /*075c*/ 	.word	0x000000ff
        /*0760*/ 	.word	0x00000330
        /*0764*/ 	.short	0x0100
        /*0766*/ 	.byte	0x08
	.zero		1


	//   ....[102]....
        /*0768*/ 	.word	0x00000c70
        /*076c*/ 	.word	0x000000ff
        /*0770*/ 	.word	0x00000198
        /*0774*/ 	.short	0x0100
        /*0776*/ 	.byte	0x08
	.zero		1


	//   ....[103]....
        /*0778*/ 	.word	0x00000c80
        /*077c*/ 	.word	0x000000ff
        /*0780*/ 	.word	0x00000338
        /*0784*/ 	.short	0x0100
        /*0786*/ 	.byte	0x08
	.zero		1


	//   ....[104]....
        /*0788*/ 	.word	0x00000db0
        /*078c*/ 	.word	0x000000ff
        /*0790*/ 	.word	0x00000340
        /*0794*/ 	.short	0x0100
        /*0796*/ 	.byte	0x09
	.zero		1


	//   ....[105]....
        /*0798*/ 	.word	0x00000dc0
        /*079c*/ 	.word	0x000000ff
        /*07a0*/ 	.word	0x00000350
        /*07a4*/ 	.short	0x0100
        /*07a6*/ 	.byte	0x09
	.zero		1


	//   ....[106]....
        /*07a8*/ 	.word	0x00000dd0
        /*07ac*/ 	.word	0x000000ff
        /*07b0*/ 	.word	0x00000348
        /*07b4*/ 	.short	0x0100
        /*07b6*/ 	.byte	0x09
	.zero		1


	//   ....[107]....
        /*07b8*/ 	.word	0x00000de0
        /*07bc*/ 	.word	0x000000ff
        /*07c0*/ 	.word	0x00000358
        /*07c4*/ 	.short	0x0100
        /*07c6*/ 	.byte	0x09
	.zero		1


	//   ....[108]....
        /*07c8*/ 	.word	0x00000ec0
        /*07cc*/ 	.word	0x000000ff
        /*07d0*/ 	.word	0x00000360
        /*07d4*/ 	.short	0x0100
        /*07d6*/ 	.byte	0x08
	.zero		1


	//   ....[109]....
        /*07d8*/ 	.word	0x00000ed0
        /*07dc*/ 	.word	0x000000ff
        /*07e0*/ 	.word	0x00000368
        /*07e4*/ 	.short	0x0100
        /*07e6*/ 	.byte	0x08
	.zero		1


	//   ....[110]....
        /*07e8*/ 	.word	0x00001000
        /*07ec*/ 	.word	0x000000ff
        /*07f0*/ 	.word	0x00000370
        /*07f4*/ 	.short	0x0100
        /*07f6*/ 	.byte	0x08
	.zero		1


	//   ....[111]....
        /*07f8*/ 	.word	0x00001010
        /*07fc*/ 	.word	0x000000ff
        /*0800*/ 	.word	0x00000380
        /*0804*/ 	.short	0x0100
        /*0806*/ 	.byte	0x08
	.zero		1


	//   ....[112]....
        /*0808*/ 	.word	0x00001020
        /*080c*/ 	.word	0x000000ff
        /*0810*/ 	.word	0x00000378
        /*0814*/ 	.short	0x0100
        /*0816*/ 	.byte	0x08
	.zero		1


	//   ....[113]....
        /*0818*/ 	.word	0x00001030
        /*081c*/ 	.word	0x000000ff
        /*0820*/ 	.word	0x00000388
        /*0824*/ 	.short	0x0100
        /*0826*/ 	.byte	0x08
	.zero		1


	//   ....[114]....
        /*0828*/ 	.word	0x00001150
        /*082c*/ 	.word	0x000000ff
        /*0830*/ 	.word	0x00000390
        /*0834*/ 	.short	0x0100
        /*0836*/ 	.byte	0x09
	.zero		1


	//   ....[115]....
        /*0838*/ 	.word	0x00001160
        /*083c*/ 	.word	0x000000ff
        /*0840*/ 	.word	0x000003b0
        /*0844*/ 	.short	0x0100
        /*0846*/ 	.byte	0x09
	.zero		1


	//   ....[116]....
        /*0848*/ 	.word	0x00001170
        /*084c*/ 	.word	0x000000ff
        /*0850*/ 	.word	0x00000398
        /*0854*/ 	.short	0x0100
        /*0856*/ 	.byte	0x09
	.zero		1


	//   ....[117]....
        /*0858*/ 	.word	0x00001180
        /*085c*/ 	.word	0x000000ff
        /*0860*/ 	.word	0x000003b8
        /*0864*/ 	.short	0x0100
        /*0866*/ 	.byte	0x09
	.zero		1


	//   ....[118]....
        /*0868*/ 	.word	0x00001190
        /*086c*/ 	.word	0x000000ff
        /*0870*/ 	.word	0x000003a0
        /*0874*/ 	.short	0x0100
        /*0876*/ 	.byte	0x09
	.zero		1


	//   ....[119]....
        /*0878*/ 	.word	0x000011a0
        /*087c*/ 	.word	0x000000ff
        /*0880*/ 	.word	0x000003c0
        /*0884*/ 	.short	0x0100
        /*0886*/ 	.byte	0x09
	.zero		1


	//   ....[120]....
        /*0888*/ 	.word	0x000011b0
        /*088c*/ 	.word	0x000000ff
        /*0890*/ 	.word	0x000003a8
        /*0894*/ 	.short	0x0100
        /*0896*/ 	.byte	0x09
	.zero		1


	//   ....[121]....
        /*0898*/ 	.word	0x000011c0
        /*089c*/ 	.word	0x000000ff
        /*08a0*/ 	.word	0x000003c8
        /*08a4*/ 	.short	0x0100
        /*08a6*/ 	.byte	0x09
	.zero		1


	//   ....[122]....
        /*08a8*/ 	.word	0x000012b0
        /*08ac*/ 	.word	0x000000ff
        /*08b0*/ 	.word	0x000003d0
        /*08b4*/ 	.short	0x0100
        /*08b6*/ 	.byte	0x08
	.zero		1


	//   ....[123]....
        /*08b8*/ 	.word	0x000012c0
        /*08bc*/ 	.word	0x000000ff
        /*08c0*/ 	.word	0x000003e0
        /*08c4*/ 	.short	0x0100
        /*08c6*/ 	.byte	0x08
	.zero		1


	//   ....[124]....
        /*08c8*/ 	.word	0x000012d0
        /*08cc*/ 	.word	0x000000ff
        /*08d0*/ 	.word	0x000003d8
        /*08d4*/ 	.short	0x0100
        /*08d6*/ 	.byte	0x08
	.zero		1


	//   ....[125]....
        /*08d8*/ 	.word	0x000012e0
        /*08dc*/ 	.word	0x000000ff
        /*08e0*/ 	.word	0x000003e8
        /*08e4*/ 	.short	0x0100
        /*08e6*/ 	.byte	0x08
	.zero		1


	//   ....[126]....
        /*08e8*/ 	.word	0x000013d0
        /*08ec*/ 	.word	0x000000ff
        /*08f0*/ 	.word	0x000003f0
        /*08f4*/ 	.short	0x0100
        /*08f6*/ 	.byte	0x07
	.zero		1


	//   ....[127]....
        /*08f8*/ 	.word	0x00001de0
        /*08fc*/ 	.word	0x00000003
        /*0900*/ 	.word	0x000003e0
        /*0904*/ 	.short	0x010a
        /*0906*/ 	.byte	0xff
	.zero		1


	//   ....[128]....
        /*0908*/ 	.word	0x00001e10
        /*090c*/ 	.word	0x00000003
        /*0910*/ 	.word	0x000003d0
        /*0914*/ 	.short	0x0101
        /*0916*/ 	.byte	0xff
	.zero		1


	//   ....[129]....
        /*0918*/ 	.word	0x00001f10
        /*091c*/ 	.word	0x000000ff
        /*0920*/ 	.word	0x000001a0
        /*0924*/ 	.short	0x010a
        /*0926*/ 	.byte	0x08
	.zero		1


	//   ....[130]....
        /*0928*/ 	.word	0x00001fd0
        /*092c*/ 	.word	0x000000ff
        /*0930*/ 	.word	0x000001a0
        /*0934*/ 	.short	0x010a
        /*0936*/ 	.byte	0x21
	.zero		1


	//   ....[131]....
        /*0938*/ 	.word	0x00002190
        /*093c*/ 	.word	0x000000ff
        /*0940*/ 	.word	0x000001a0
        /*0944*/ 	.short	0x010a
        /*0946*/ 	.byte	0x08
	.zero		1


	//   ....[132]....
        /*0948*/ 	.word	0x00002270
        /*094c*/ 	.word	0x000000ff
        /*0950*/ 	.word	0x00000368
        /*0954*/ 	.short	0x0101
        /*0956*/ 	.byte	0x06
	.zero		1


	//   ....[133]....
        /*0958*/ 	.word	0x00002290
        /*095c*/ 	.word	0x000000ff
        /*0960*/ 	.word	0x000001a0
        /*0964*/ 	.short	0x010a
        /*0966*/ 	.byte	0x08
	.zero		1


	//   ....[134]....
        /*0968*/ 	.word	0x00002310
        /*096c*/ 	.word	0x000000ff
        /*0970*/ 	.word	0x000001a0
        /*0974*/ 	.short	0x010a
        /*0976*/ 	.byte	0x11
	.zero		1


	//   ....[135]....
        /*0978*/ 	.word	0x000024a0
        /*097c*/ 	.word	0x000000ff
        /*0980*/ 	.word	0x000001a0
        /*0984*/ 	.short	0x010a
        /*0986*/ 	.byte	0x08
	.zero		1


	//   ....[136]....
        /*0988*/ 	.word	0x000025e0
        /*098c*/ 	.word	0x00000002
        /*0990*/ 	.word	0x00000370
        /*0994*/ 	.short	0x010a
        /*0996*/ 	.byte	0xff
	.zero		1


	//   ....[137]....
        /*0998*/ 	.word	0x000026a0
        /*099c*/ 	.word	0x00000002
        /*09a0*/ 	.word	0x00000000
        /*09a4*/ 	.short	0x0101
        /*09a6*/ 	.byte	0xff
	.zero		1


	//   ....[138]....
        /*09a8*/ 	.word	0x00002c00
        /*09ac*/ 	.word	0x000000ff
        /*09b0*/ 	.word	0x00000000
        /*09b4*/ 	.short	0x010a
        /*09b6*/ 	.byte	0x04
	.zero		1


	//   ....[139]....
        /*09b8*/ 	.word	0x00002c90
        /*09bc*/ 	.word	0x000000ff
        /*09c0*/ 	.word	0x00000000
        /*09c4*/ 	.short	0x010a
        /*09c6*/ 	.byte	0x04
	.zero		1


	//   ....[140]....
        /*09c8*/ 	.word	0x00002d20
        /*09cc*/ 	.word	0x000000ff
        /*09d0*/ 	.word	0x00000000
        /*09d4*/ 	.short	0x010a
        /*09d6*/ 	.byte	0x04
	.zero		1


	//   ....[141]....
        /*09d8*/ 	.word	0x00002db0
        /*09dc*/ 	.word	0x000000ff
        /*09e0*/ 	.word	0x00000000
        /*09e4*/ 	.short	0x010a
        /*09e6*/ 	.byte	0x04
	.zero		1


	//   ....[142]....
        /*09e8*/ 	.word	0x00002e40
        /*09ec*/ 	.word	0x000000ff
        /*09f0*/ 	.word	0x00000000
        /*09f4*/ 	.short	0x010a
        /*09f6*/ 	.byte	0x04
	.zero		1


	//   ....[143]....
        /*09f8*/ 	.word	0x00002ed0
        /*09fc*/ 	.word	0x000000ff
        /*0a00*/ 	.word	0x00000000
        /*0a04*/ 	.short	0x010a
        /*0a06*/ 	.byte	0x04
	.zero		1


	//   ....[144]....
        /*0a08*/ 	.word	0x00002f60
        /*0a0c*/ 	.word	0x000000ff
        /*0a10*/ 	.word	0x00000000
        /*0a14*/ 	.short	0x010a
        /*0a16*/ 	.byte	0x04
	.zero		1


	//   ....[145]....
        /*0a18*/ 	.word	0x00002ff0
        /*0a1c*/ 	.word	0x000000ff
        /*0a20*/ 	.word	0x00000000
        /*0a24*/ 	.short	0x010a
        /*0a26*/ 	.byte	0x04
	.zero		1


	//   ....[146]....
        /*0a28*/ 	.word	0x00003080
        /*0a2c*/ 	.word	0x000000ff
        /*0a30*/ 	.word	0x00000000
        /*0a34*/ 	.short	0x010a
        /*0a36*/ 	.byte	0x04
	.zero		1


	//   ....[147]....
        /*0a38*/ 	.word	0x00003110
        /*0a3c*/ 	.word	0x000000ff
        /*0a40*/ 	.word	0x00000000
        /*0a44*/ 	.short	0x010a
        /*0a46*/ 	.byte	0x04
	.zero		1


	//   ....[148]....
        /*0a48*/ 	.word	0x000031a0
        /*0a4c*/ 	.word	0x000000ff
        /*0a50*/ 	.word	0x00000000
        /*0a54*/ 	.short	0x010a
        /*0a56*/ 	.byte	0x04
	.zero		1


	//   ....[149]....
        /*0a58*/ 	.word	0x00003230
        /*0a5c*/ 	.word	0x000000ff
        /*0a60*/ 	.word	0x00000000
        /*0a64*/ 	.short	0x010a
        /*0a66*/ 	.byte	0x04
	.zero		1


	//   ....[150]....
        /*0a68*/ 	.word	0x000032c0
        /*0a6c*/ 	.word	0x000000ff
        /*0a70*/ 	.word	0x00000000
        /*0a74*/ 	.short	0x010a
        /*0a76*/ 	.byte	0x04
	.zero		1


	//   ....[151]....
        /*0a78*/ 	.word	0x00003350
        /*0a7c*/ 	.word	0x000000ff
        /*0a80*/ 	.word	0x00000000
        /*0a84*/ 	.short	0x010a
        /*0a86*/ 	.byte	0x04
	.zero		1


	//   ....[152]....
        /*0a88*/ 	.word	0x000033e0
        /*0a8c*/ 	.word	0x000000ff
        /*0a90*/ 	.word	0x00000000
        /*0a94*/ 	.short	0x010a
        /*0a96*/ 	.byte	0x04
	.zero		1


	//   ....[153]....
        /*0a98*/ 	.word	0x00003470
        /*0a9c*/ 	.word	0x000000ff
        /*0aa0*/ 	.word	0x00000000
        /*0aa4*/ 	.short	0x010a
        /*0aa6*/ 	.byte	0x04
	.zero		1


	//   ....[154]....
        /*0aa8*/ 	.word	0x00003500
        /*0aac*/ 	.word	0x000000ff
        /*0ab0*/ 	.word	0x00000000
        /*0ab4*/ 	.short	0x010a
        /*0ab6*/ 	.byte	0x04
	.zero		1


	//   ....[155]....
        /*0ab8*/ 	.word	0x00003590
        /*0abc*/ 	.word	0x000000ff
        /*0ac0*/ 	.word	0x00000000
        /*0ac4*/ 	.short	0x010a
        /*0ac6*/ 	.byte	0x04
	.zero		1


	//   ....[156]....
        /*0ac8*/ 	.word	0x00003620
        /*0acc*/ 	.word	0x000000ff
        /*0ad0*/ 	.word	0x00000000
        /*0ad4*/ 	.short	0x010a
        /*0ad6*/ 	.byte	0x04
	.zero		1


	//   ....[157]....
        /*0ad8*/ 	.word	0x000036b0
        /*0adc*/ 	.word	0x000000ff
        /*0ae0*/ 	.word	0x00000000
        /*0ae4*/ 	.short	0x010a
        /*0ae6*/ 	.byte	0x04
	.zero		1


	//   ....[158]....
        /*0ae8*/ 	.word	0x00003740
        /*0aec*/ 	.word	0x000000ff
        /*0af0*/ 	.word	0x00000000
        /*0af4*/ 	.short	0x010a
        /*0af6*/ 	.byte	0x04
	.zero		1


	//   ....[159]....
        /*0af8*/ 	.word	0x000037d0
        /*0afc*/ 	.word	0x000000ff
        /*0b00*/ 	.word	0x00000000
        /*0b04*/ 	.short	0x010a
        /*0b06*/ 	.byte	0x04
	.zero		1


	//   ....[160]....
        /*0b08*/ 	.word	0x00003860
        /*0b0c*/ 	.word	0x000000ff
        /*0b10*/ 	.word	0x00000000
        /*0b14*/ 	.short	0x010a
        /*0b16*/ 	.byte	0x04
	.zero		1


	//   ....[161]....
        /*0b18*/ 	.word	0x000038f0
        /*0b1c*/ 	.word	0x000000ff
        /*0b20*/ 	.word	0x00000000
        /*0b24*/ 	.short	0x010a
        /*0b26*/ 	.byte	0x04
	.zero		1


	//   ....[162]....
        /*0b28*/ 	.word	0x00003980
        /*0b2c*/ 	.word	0x000000ff
        /*0b30*/ 	.word	0x00000000
        /*0b34*/ 	.short	0x010a
        /*0b36*/ 	.byte	0x04
	.zero		1


	//   ....[163]....
        /*0b38*/ 	.word	0x00003a10
        /*0b3c*/ 	.word	0x000000ff
        /*0b40*/ 	.word	0x00000000
        /*0b44*/ 	.short	0x010a
        /*0b46*/ 	.byte	0x04
	.zero		1


	//   ....[164]....
        /*0b48*/ 	.word	0x00003aa0
        /*0b4c*/ 	.word	0x000000ff
        /*0b50*/ 	.word	0x00000000
        /*0b54*/ 	.short	0x010a
        /*0b56*/ 	.byte	0x04
	.zero		1


	//   ....[165]....
        /*0b58*/ 	.word	0x00003b30
        /*0b5c*/ 	.word	0x000000ff
        /*0b60*/ 	.word	0x00000000
        /*0b64*/ 	.short	0x010a
        /*0b66*/ 	.byte	0x04
	.zero		1


	//   ....[166]....
        /*0b68*/ 	.word	0x00003bc0
        /*0b6c*/ 	.word	0x000000ff
        /*0b70*/ 	.word	0x00000000
        /*0b74*/ 	.short	0x010a
        /*0b76*/ 	.byte	0x04
	.zero		1


	//   ....[167]....
        /*0b78*/ 	.word	0x00003c50
        /*0b7c*/ 	.word	0x000000ff
        /*0b80*/ 	.word	0x00000000
        /*0b84*/ 	.short	0x010a
        /*0b86*/ 	.byte	0x04
	.zero		1


	//   ....[168]....
        /*0b88*/ 	.word	0x00003ce0
        /*0b8c*/ 	.word	0x000000ff
        /*0b90*/ 	.word	0x00000000
        /*0b94*/ 	.short	0x010a
        /*0b96*/ 	.byte	0x04
	.zero		1


	//   ....[169]....
        /*0b98*/ 	.word	0x00003d70
        /*0b9c*/ 	.word	0x000000ff
        /*0ba0*/ 	.word	0x00000000
        /*0ba4*/ 	.short	0x010a
        /*0ba6*/ 	.byte	0x04
	.zero		1


	//   ....[170]....
        /*0ba8*/ 	.word	0x00003e00
        /*0bac*/ 	.word	0x000000ff
        /*0bb0*/ 	.word	0x00000000
        /*0bb4*/ 	.short	0x010a
        /*0bb6*/ 	.byte	0x04
	.zero		1


	//   ....[171]....
        /*0bb8*/ 	.word	0x00003e90
        /*0bbc*/ 	.word	0x000000ff
        /*0bc0*/ 	.word	0x00000000
        /*0bc4*/ 	.short	0x010a
        /*0bc6*/ 	.byte	0x04
	.zero		1


	//   ....[172]....
        /*0bc8*/ 	.word	0x00003f20
        /*0bcc*/ 	.word	0x000000ff
        /*0bd0*/ 	.word	0x00000000
        /*0bd4*/ 	.short	0x010a
        /*0bd6*/ 	.byte	0x04
	.zero		1


	//   ....[173]....
        /*0bd8*/ 	.word	0x00003fb0
        /*0bdc*/ 	.word	0x000000ff
        /*0be0*/ 	.word	0x00000000
        /*0be4*/ 	.short	0x010a
        /*0be6*/ 	.byte	0x04
	.zero		1


	//   ....[174]....
        /*0be8*/ 	.word	0x00004040
        /*0bec*/ 	.word	0x000000ff
        /*0bf0*/ 	.word	0x00000000
        /*0bf4*/ 	.short	0x010a
        /*0bf6*/ 	.byte	0x04
	.zero		1


	//   ....[175]....
        /*0bf8*/ 	.word	0x000040d0
        /*0bfc*/ 	.word	0x000000ff
        /*0c00*/ 	.word	0x00000000
        /*0c04*/ 	.short	0x010a
        /*0c06*/ 	.byte	0x04
	.zero		1


	//   ....[176]....
        /*0c08*/ 	.word	0x00004160
        /*0c0c*/ 	.word	0x000000ff
        /*0c10*/ 	.word	0x00000000
        /*0c14*/ 	.short	0x010a
        /*0c16*/ 	.byte	0x04
	.zero		1


	//   ....[177]....
        /*0c18*/ 	.word	0x000041f0
        /*0c1c*/ 	.word	0x000000ff
        /*0c20*/ 	.word	0x00000000
        /*0c24*/ 	.short	0x010a
        /*0c26*/ 	.byte	0x04
	.zero		1


	//   ....[178]....
        /*0c28*/ 	.word	0x00004280
        /*0c2c*/ 	.word	0x000000ff
        /*0c30*/ 	.word	0x00000000
        /*0c34*/ 	.short	0x010a
        /*0c36*/ 	.byte	0x04
	.zero		1


	//   ....[179]....
        /*0c38*/ 	.word	0x00004310
        /*0c3c*/ 	.word	0x000000ff
        /*0c40*/ 	.word	0x00000000
        /*0c44*/ 	.short	0x010a
        /*0c46*/ 	.byte	0x04
	.zero		1


	//   ....[180]....
        /*0c48*/ 	.word	0x000043a0
        /*0c4c*/ 	.word	0x000000ff
        /*0c50*/ 	.word	0x00000000
        /*0c54*/ 	.short	0x010a
        /*0c56*/ 	.byte	0x04
	.zero		1


	//   ....[181]....
        /*0c58*/ 	.word	0x00004430
        /*0c5c*/ 	.word	0x000000ff
        /*0c60*/ 	.word	0x00000000
        /*0c64*/ 	.short	0x010a
        /*0c66*/ 	.byte	0x04
	.zero		1


	//   ....[182]....
        /*0c68*/ 	.word	0x000044c0
        /*0c6c*/ 	.word	0x000000ff
        /*0c70*/ 	.word	0x00000000
        /*0c74*/ 	.short	0x010a
        /*0c76*/ 	.byte	0x04
	.zero		1


	//   ....[183]....
        /*0c78*/ 	.word	0x00004550
        /*0c7c*/ 	.word	0x000000ff
        /*0c80*/ 	.word	0x00000000
        /*0c84*/ 	.short	0x010a
        /*0c86*/ 	.byte	0x04
	.zero		1


	//   ....[184]....
        /*0c88*/ 	.word	0x000045e0
        /*0c8c*/ 	.word	0x000000ff
        /*0c90*/ 	.word	0x00000000
        /*0c94*/ 	.short	0x010a
        /*0c96*/ 	.byte	0x04
	.zero		1


	//   ....[185]....
        /*0c98*/ 	.word	0x00004670
        /*0c9c*/ 	.word	0x000000ff
        /*0ca0*/ 	.word	0x00000000
        /*0ca4*/ 	.short	0x010a
        /*0ca6*/ 	.byte	0x04
	.zero		1


	//   ....[186]....
        /*0ca8*/ 	.word	0x00004700
        /*0cac*/ 	.word	0x000000ff
        /*0cb0*/ 	.word	0x00000000
        /*0cb4*/ 	.short	0x010a
        /*0cb6*/ 	.byte	0x04
	.zero		1


	//   ....[187]....
        /*0cb8*/ 	.word	0x00004790
        /*0cbc*/ 	.word	0x000000ff
        /*0cc0*/ 	.word	0x00000000
        /*0cc4*/ 	.short	0x010a
        /*0cc6*/ 	.byte	0x04
	.zero		1


	//   ....[188]....
        /*0cc8*/ 	.word	0x00004820
        /*0ccc*/ 	.word	0x000000ff
        /*0cd0*/ 	.word	0x00000000
        /*0cd4*/ 	.short	0x010a
        /*0cd6*/ 	.byte	0x04
	.zero		1


	//   ....[189]....
        /*0cd8*/ 	.word	0x000048c0
        /*0cdc*/ 	.word	0x00000000
        /*0ce0*/ 	.word	0x00000000
        /*0ce4*/ 	.short	0x010a
        /*0ce6*/ 	.byte	0xff
	.zero		1


	//   ....[190]....
        /*0ce8*/ 	.word	0x000049f0
        /*0cec*/ 	.word	0x00000000
        /*0cf0*/ 	.word	0x000003d0
        /*0cf4*/ 	.short	0x010a
        /*0cf6*/ 	.byte	0xff
	.zero		1


	//   ....[191]....
        /*0cf8*/ 	.word	0x00004a60
        /*0cfc*/ 	.word	0x00000004
        /*0d00*/ 	.word	0x00000000
        /*0d04*/ 	.short	0x0101
        /*0d06*/ 	.byte	0xff
	.zero		1


	//   ....[192]....
        /*0d08*/ 	.word	0x00004a80
        /*0d0c*/ 	.word	0x000000ff
        /*0d10*/ 	.word	0x00000380
        /*0d14*/ 	.short	0x010a
        /*0d16*/ 	.byte	0x05
	.zero		1


	//   ....[193]....
        /*0d18*/ 	.word	0x00004ba0
        /*0d1c*/ 	.word	0x00000000
        /*0d20*/ 	.word	0x00000370
        /*0d24*/ 	.short	0x010a
        /*0d26*/ 	.byte	0xff
	.zero		1


	//   ....[194]....
        /*0d28*/ 	.word	0x00004ca0
        /*0d2c*/ 	.word	0x00000000
        /*0d30*/ 	.word	0x00000000
        /*0d34*/ 	.short	0x0101
        /*0d36*/ 	.byte	0xff
	.zero		1


	//   ....[195]....
        /*0d38*/ 	.word	0x00004d30
        /*0d3c*/ 	.word	0x000000ff
        /*0d40*/ 	.word	0x00000380
        /*0d44*/ 	.short	0x0106
        /*0d46*/ 	.byte	0x05
	.zero		1


	//   ....[196]....
        /*0d48*/ 	.word	0x00004d50
        /*0d4c*/ 	.word	0x000000ff
        /*0d50*/ 	.word	0x00000380
        /*0d54*/ 	.short	0x010a
        /*0d56*/ 	.byte	0x05
	.zero		1


	//   ....[197]....
        /*0d58*/ 	.word	0x00004de0
        /*0d5c*/ 	.word	0x000000ff
        /*0d60*/ 	.word	0x00000380
        /*0d64*/ 	.short	0x0106
        /*0d66*/ 	.byte	0x04
	.zero		1


	//   ....[198]....
        /*0d68*/ 	.word	0x00004e20
        /*0d6c*/ 	.word	0x00000000
        /*0d70*/ 	.word	0x00000380
        /*0d74*/ 	.short	0x010a
        /*0d76*/ 	.byte	0xff
	.zero		1


	//   ....[199]....
        /*0d78*/ 	.word	0x00005060
        /*0d7c*/ 	.word	0x000000ff
        /*0d80*/ 	.word	0x00000008
        /*0d84*/ 	.short	0x010a
        /*0d86*/ 	.byte	0x06
	.zero		1


	//   ....[200]....
        /*0d88*/ 	.word	0x00005080
        /*0d8c*/ 	.word	0x000000ff
        /*0d90*/ 	.word	0x00000008
        /*0d94*/ 	.short	0x010a
        /*0d96*/ 	.byte	0x06
	.zero		1


	//   ....[201]....
        /*0d98*/ 	.word	0x00005210
        /*0d9c*/ 	.word	0x000000ff
        /*0da0*/ 	.word	0x00000008
        /*0da4*/ 	.short	0x010a
        /*0da6*/ 	.byte	0x06
	.zero		1


	//   ....[202]....
        /*0da8*/ 	.word	0x00005230
        /*0dac*/ 	.word	0x000000ff
        /*0db0*/ 	.word	0x00000008
        /*0db4*/ 	.short	0x010a
        /*0db6*/ 	.byte	0x06
	.zero		1


	//   ....[203]....
        /*0db8*/ 	.word	0x000052f0
        /*0dbc*/ 	.word	0x000000ff
        /*0dc0*/ 	.word	0x00000000
        /*0dc4*/ 	.short	0x0101
        /*0dc6*/ 	.byte	0x07
	.zero		1


	//   ....[204]....
        /*0dc8*/ 	.word	0x000055d0
        /*0dcc*/ 	.word	0x00000000
        /*0dd0*/ 	.word	0x00000370
        /*0dd4*/ 	.short	0x010a
        /*0dd6*/ 	.byte	0xff
	.zero		1


	//   ....[205]....
        /*0dd8*/ 	.word	0x00005690
        /*0ddc*/ 	.word	0x00000000
        /*0de0*/ 	.word	0x00000000
        /*0de4*/ 	.short	0x0101
        /*0de6*/ 	.byte	0xff
	.zero		1


	//   ....[206]....
        /*0de8*/ 	.word	0x00005740
        /*0dec*/ 	.word	0x000000ff
        /*0df0*/ 	.word	0x00000000
        /*0df4*/ 	.short	0x010a
        /*0df6*/ 	.byte	0x06
	.zero		1


	//   ....[207]....
        /*0df8*/ 	.word	0x00005750
        /*0dfc*/ 	.word	0x000000ff
        /*0e00*/ 	.word	0x000003b0
        /*0e04*/ 	.short	0x010a
        /*0e06*/ 	.byte	0x0b
	.zero		1


	//   ....[208]....
        /*0e08*/ 	.word	0x00005810
        /*0e0c*/ 	.word	0x000000ff
        /*0e10*/ 	.word	0x00000000
        /*0e14*/ 	.short	0x010a
        /*0e16*/ 	.byte	0x09
	.zero		1


	//   ....[209]....
        /*0e18*/ 	.word	0x00005950
        /*0e1c*/ 	.word	0x000000ff
        /*0e20*/ 	.word	0x00000000
        /*0e24*/ 	.short	0x010a
        /*0e26*/ 	.byte	0x06
	.zero		1


	//   ....[210]....
        /*0e28*/ 	.word	0x00005b50
        /*0e2c*/ 	.word	0x000000ff
        /*0e30*/ 	.word	0x00000000
        /*0e34*/ 	.short	0x010a
        /*0e36*/ 	.byte	0x07
	.zero		1


	//   ....[211]....
        /*0e38*/ 	.word	0x00005be0
        /*0e3c*/ 	.word	0x000000ff
        /*0e40*/ 	.word	0x00000000
        /*0e44*/ 	.short	0x010a
        /*0e46*/ 	.byte	0x07
	.zero		1


	//   ....[212]....
        /*0e48*/ 	.word	0x00005c70
        /*0e4c*/ 	.word	0x000000ff
        /*0e50*/ 	.word	0x00000000
        /*0e54*/ 	.short	0x010a
        /*0e56*/ 	.byte	0x07
	.zero		1


	//   ....[213]....
        /*0e58*/ 	.word	0x00005d10
        /*0e5c*/ 	.word	0x00000000
        /*0e60*/ 	.word	0x00000000
        /*0e64*/ 	.short	0x010a
        /*0e66*/ 	.byte	0xff
	.zero		1


	//   ....[214]....
        /*0e68*/ 	.word	0x00005d50
        /*0e6c*/ 	.word	0x00000000
        /*0e70*/ 	.word	0x00000000
        /*0e74*/ 	.short	0x010a
        /*0e76*/ 	.byte	0xff
	.zero		1


	//   ....[215]....
        /*0e78*/ 	.word	0x00005dc0
        /*0e7c*/ 	.word	0x000000ff
        /*0e80*/ 	.word	0x00000000
        /*0e84*/ 	.short	0x0101
        /*0e86*/ 	.byte	0x05
	.zero		1


	//   ....[216]....
        /*0e88*/ 	.word	0x00005e00
        /*0e8c*/ 	.word	0x000000ff
        /*0e90*/ 	.word	0x000003f0
        /*0e94*/ 	.short	0x010a
        /*0e96*/ 	.byte	0x08
	.zero		1


	//   ....[217]....
        /*0e98*/ 	.word	0x00005e50
        /*0e9c*/ 	.word	0x000000ff
        /*0ea0*/ 	.word	0x00000000
        /*0ea4*/ 	.short	0x0101
        /*0ea6*/ 	.byte	0x05
	.zero		1


	//   ....[218]....
        /*0ea8*/ 	.word	0x00006280
        /*0eac*/ 	.word	0x00000000
        /*0eb0*/ 	.word	0x00000370
        /*0eb4*/ 	.short	0x010a
        /*0eb6*/ 	.byte	0xff
	.zero		1


	//   ....[219]....
        /*0eb8*/ 	.word	0x00006340
        /*0ebc*/ 	.word	0x00000000
        /*0ec0*/ 	.word	0x00000000
        /*0ec4*/ 	.short	0x0101
        /*0ec6*/ 	.byte	0xff
	.zero		1


	//   ....[220]....
        /*0ec8*/ 	.word	0x00006660
        /*0ecc*/ 	.word	0x000000ff
        /*0ed0*/ 	.word	0x00000368
        /*0ed4*/ 	.short	0x010a
        /*0ed6*/ 	.byte	0x07
	.zero		1


	//   ....[221]....
        /*0ed8*/ 	.word	0x00006850
        /*0edc*/ 	.word	0x000000ff
        /*0ee0*/ 	.word	0x00000350
        /*0ee4*/ 	.short	0x010a
        /*0ee6*/ 	.byte	0x07
	.zero		1


	//   ....[222]....
        /*0ee8*/ 	.word	0x00006ab0
        /*0eec*/ 	.word	0x000000ff
        /*0ef0*/ 	.word	0x00000340
        /*0ef4*/ 	.short	0x010b
        /*0ef6*/ 	.byte	0x07
	.zero		1


	//   ....[223]....
        /*0ef8*/ 	.word	0x00006b20
        /*0efc*/ 	.word	0x000000ff
        /*0f00*/ 	.word	0x00000000
        /*0f04*/ 	.short	0x0101
        /*0f06*/ 	.byte	0x0e
	.zero		1


	//   ....[224]....
        /*0f08*/ 	.word	0x00006b60
        /*0f0c*/ 	.word	0x000000ff
        /*0f10*/ 	.word	0x00000358
        /*0f14*/ 	.short	0x010a
        /*0f16*/ 	.byte	0x07
	.zero		1


	//   ....[225]....
        /*0f18*/ 	.word	0x00006d90
        /*0f1c*/ 	.word	0x000000ff
        /*0f20*/ 	.word	0x00000348
        /*0f24*/ 	.short	0x010b
        /*0f26*/ 	.byte	0x07
	.zero		1


	//   ....[226]....
        /*0f28*/ 	.word	0x00006db0
        /*0f2c*/ 	.word	0x000000ff
        /*0f30*/ 	.word	0x00000000
        /*0f34*/ 	.short	0x0101
        /*0f36*/ 	.byte	0x0d
	.zero		1


	//   ....[227]....
        /*0f38*/ 	.word	0x00006de0
        /*0f3c*/ 	.word	0x000000ff
        /*0f40*/ 	.word	0x00000350
        /*0f44*/ 	.short	0x010a
        /*0f46*/ 	.byte	0x07
	.zero		1


	//   ....[228]....
        /*0f48*/ 	.word	0x00006e20
        /*0f4c*/ 	.word	0x00000000
        /*0f50*/ 	.word	0x00000358
        /*0f54*/ 	.short	0x010a
        /*0f56*/ 	.byte	0xff
	.zero		1


	//   ....[229]....
        /*0f58*/ 	.word	0x00007150
        /*0f5c*/ 	.word	0x00000000
        /*0f60*/ 	.word	0x00000370
        /*0f64*/ 	.short	0x010a
        /*0f66*/ 	.byte	0xff
	.zero		1


	//   ....[230]....
        /*0f68*/ 	.word	0x00007260
        /*0f6c*/ 	.word	0x00000000
        /*0f70*/ 	.word	0x00000000
        /*0f74*/ 	.short	0x0101
        /*0f76*/ 	.byte	0xff
	.zero		1


	//   ....[231]....
        /*0f78*/ 	.word	0x00007c70
        /*0f7c*/ 	.word	0x00000003
        /*0f80*/ 	.word	0x00000340
        /*0f84*/ 	.short	0x010a
        /*0f86*/ 	.byte	0xff
	.zero		1


	//   ....[232]....
        /*0f88*/ 	.word	0x00007cc0
        /*0f8c*/ 	.word	0x0000006f
        /*0f90*/ 	.word	0x00000390
        /*0f94*/ 	.short	0x010a
        /*0f96*/ 	.byte	0xff
	.zero		1


	//   ....[233]....
        /*0f98*/ 	.word	0x00007df0
        /*0f9c*/ 	.word	0x00000003
        /*0fa0*/ 	.word	0x00000340
        /*0fa4*/ 	.short	0x010a
        /*0fa6*/ 	.byte	0xff
	.zero		1


	//   ....[234]....
        /*0fa8*/ 	.word	0x00007f30
        /*0fac*/ 	.word	0x00000000
        /*0fb0*/ 	.word	0x00000000
        /*0fb4*/ 	.short	0x0101
        /*0fb6*/ 	.byte	0xff
	.zero		1


	//   ....[235]....
        /*0fb8*/ 	.word	0x00007f90
        /*0fbc*/ 	.word	0x0000006f
        /*0fc0*/ 	.word	0x00000390
        /*0fc4*/ 	.short	0x010a
        /*0fc6*/ 	.byte	0xff
	.zero		1


	//   ....[236]....
        /*0fc8*/ 	.word	0x00008b30
        /*0fcc*/ 	.word	0x0000007d
        /*0fd0*/ 	.word	0x00000340
        /*0fd4*/ 	.short	0x010a
        /*0fd6*/ 	.byte	0xff
	.zero		1


	//   ....[237]....
        /*0fd8*/ 	.word	0x00008bf0
        /*0fdc*/ 	.word	0x0000007d
        /*0fe0*/ 	.word	0x00000340
        /*0fe4*/ 	.short	0x010a
        /*0fe6*/ 	.byte	0xff
	.zero		1


	//   ....[238]....
        /*0fe8*/ 	.word	0x00008d30
        /*0fec*/ 	.word	0x00000002
        /*0ff0*/ 	.word	0x00000000
        /*0ff4*/ 	.short	0x0101
        /*0ff6*/ 	.byte	0xff
	.zero		1


	//   ....[239]....
        /*0ff8*/ 	.word	0x00009010
        /*0ffc*/ 	.word	0x0000006f
        /*1000*/ 	.word	0x00000000
        /*1004*/ 	.short	0x0101
        /*1006*/ 	.byte	0xff
	.zero		1


	//   ....[240]....
        /*1008*/ 	.word	0x000099c0
        /*100c*/ 	.word	0x00000003
        /*1010*/ 	.word	0x000003e0
        /*1014*/ 	.short	0x010a
        /*1016*/ 	.byte	0xff
	.zero		1


	//   ....[241]....
        /*1018*/ 	.word	0x00009a20
        /*101c*/ 	.word	0x00000002
        /*1020*/ 	.word	0x000001a0
        /*1024*/ 	.short	0x010a
        /*1026*/ 	.byte	0xff
	.zero		1


	//   ....[242]....
        /*1028*/ 	.word	0x00009a80
        /*102c*/ 	.word	0x00000002
        /*1030*/ 	.word	0x000001a0
        /*1034*/ 	.short	0x010a
        /*1036*/ 	.byte	0xff
	.zero		1


	//   ....[243]....
        /*1038*/ 	.word	0x00009ad0
        /*103c*/ 	.word	0x00000002
        /*1040*/ 	.word	0x00000370
        /*1044*/ 	.short	0x010a
        /*1046*/ 	.byte	0xff
	.zero		1


	//   ....[244]....
        /*1048*/ 	.word	0x00009b30
        /*104c*/ 	.word	0x00000000
        /*1050*/ 	.word	0x00000000
        /*1054*/ 	.short	0x010a
        /*1056*/ 	.byte	0xff
	.zero		1


	//   ....[245]....
        /*1058*/ 	.word	0x00009b90
        /*105c*/ 	.word	0x00000000
        /*1060*/ 	.word	0x00000000
        /*1064*/ 	.short	0x010a
        /*1066*/ 	.byte	0xff
	.zero		1


	//   ....[246]....
        /*1068*/ 	.word	0x00009bf0
        /*106c*/ 	.word	0x00000000
        /*1070*/ 	.word	0x00000000
        /*1074*/ 	.short	0x010a
        /*1076*/ 	.byte	0xff
	.zero		1


	//   ....[247]....
        /*1078*/ 	.word	0x00009c50
        /*107c*/ 	.word	0x00000000
        /*1080*/ 	.word	0x00000000
        /*1084*/ 	.short	0x010a
        /*1086*/ 	.byte	0xff
	.zero		1


	//   ....[248]....
        /*1088*/ 	.word	0x00009cb0
        /*108c*/ 	.word	0x00000000
        /*1090*/ 	.word	0x00000000
        /*1094*/ 	.short	0x010a
        /*1096*/ 	.byte	0xff
	.zero		1


	//   ....[249]....
        /*1098*/ 	.word	0x00009d10
        /*109c*/ 	.word	0x00000000
        /*10a0*/ 	.word	0x00000000
        /*10a4*/ 	.short	0x010a
        /*10a6*/ 	.byte	0xff
	.zero		1


	//   ....[250]....
        /*10a8*/ 	.word	0x00009d70
        /*10ac*/ 	.word	0x00000000
        /*10b0*/ 	.word	0x00000000
        /*10b4*/ 	.short	0x010a
        /*10b6*/ 	.byte	0xff
	.zero		1


	//   ....[251]....
        /*10b8*/ 	.word	0x00009dd0
        /*10bc*/ 	.word	0x00000000
        /*10c0*/ 	.word	0x00000000
        /*10c4*/ 	.short	0x010a
        /*10c6*/ 	.byte	0xff
	.zero		1


	//   ....[252]....
        /*10c8*/ 	.word	0x00009e30
        /*10cc*/ 	.word	0x00000000
        /*10d0*/ 	.word	0x00000000
        /*10d4*/ 	.short	0x010a
        /*10d6*/ 	.byte	0xff
	.zero		1


	//   ....[253]....
        /*10d8*/ 	.word	0x00009e90
        /*10dc*/ 	.word	0x00000000
        /*10e0*/ 	.word	0x00000000
        /*10e4*/ 	.short	0x010a
        /*10e6*/ 	.byte	0xff
	.zero		1


	//   ....[254]....
        /*10e8*/ 	.word	0x00009ef0
        /*10ec*/ 	.word	0x00000000
        /*10f0*/ 	.word	0x00000000
        /*10f4*/ 	.short	0x010a
        /*10f6*/ 	.byte	0xff
	.zero		1


	//   ....[255]....
        /*10f8*/ 	.word	0x00009f50
        /*10fc*/ 	.word	0x00000000
        /*1100*/ 	.word	0x00000000
        /*1104*/ 	.short	0x010a
        /*1106*/ 	.byte	0xff
	.zero		1


	//   ....[0]....
        /*1108*/ 	.word	0x00009fb0
        /*110c*/ 	.word	0x00000000
        /*1110*/ 	.word	0x00000000
        /*1114*/ 	.short	0x010a
        /*1116*/ 	.byte	0xff
	.zero		1


	//   ....[1]....
        /*1118*/ 	.word	0x0000a010
        /*111c*/ 	.word	0x00000000
        /*1120*/ 	.word	0x00000000
        /*1124*/ 	.short	0x010a
        /*1126*/ 	.byte	0xff
	.zero		1


	//   ....[2]....
        /*1128*/ 	.word	0x0000a070
        /*112c*/ 	.word	0x00000000
        /*1130*/ 	.word	0x00000000
        /*1134*/ 	.short	0x010a
        /*1136*/ 	.byte	0xff
	.zero		1


	//   ....[3]....
        /*1138*/ 	.word	0x0000a0d0
        /*113c*/ 	.word	0x00000000
        /*1140*/ 	.word	0x00000000
        /*1144*/ 	.short	0x010a
        /*1146*/ 	.byte	0xff
	.zero		1


	//   ....[4]....
        /*1148*/ 	.word	0x0000a130
        /*114c*/ 	.word	0x00000000
        /*1150*/ 	.word	0x00000000
        /*1154*/ 	.short	0x010a
        /*1156*/ 	.byte	0xff
	.zero		1


	//   ....[5]....
        /*1158*/ 	.word	0x0000a190
        /*115c*/ 	.word	0x00000000
        /*1160*/ 	.word	0x00000000
        /*1164*/ 	.short	0x010a
        /*1166*/ 	.byte	0xff
	.zero		1


	//   ....[6]....
        /*1168*/ 	.word	0x0000a1f0
        /*116c*/ 	.word	0x00000000
        /*1170*/ 	.word	0x00000000
        /*1174*/ 	.short	0x010a
        /*1176*/ 	.byte	0xff
	.zero		1


	//   ....[7]....
        /*1178*/ 	.word	0x0000a250
        /*117c*/ 	.word	0x00000000
        /*1180*/ 	.word	0x00000000
        /*1184*/ 	.short	0x010a
        /*1186*/ 	.byte	0xff
	.zero		1


	//   ....[8]....
        /*1188*/ 	.word	0x0000a2b0
        /*118c*/ 	.word	0x00000000
        /*1190*/ 	.word	0x00000000
        /*1194*/ 	.short	0x010a
        /*1196*/ 	.byte	0xff
	.zero		1


	//   ....[9]....
        /*1198*/ 	.word	0x0000a310
        /*119c*/ 	.word	0x00000000
        /*11a0*/ 	.word	0x00000000
        /*11a4*/ 	.short	0x010a
        /*11a6*/ 	.byte	0xff
	.zero		1


	//   ....[10]....
        /*11a8*/ 	.word	0x0000a370
        /*11ac*/ 	.word	0x00000000
        /*11b0*/ 	.word	0x00000000
        /*11b4*/ 	.short	0x010a
        /*11b6*/ 	.byte	0xff
	.zero		1


	//   ....[11]....
        /*11b8*/ 	.word	0x0000a3d0
        /*11bc*/ 	.word	0x00000000
        /*11c0*/ 	.word	0x00000000
        /*11c4*/ 	.short	0x010a
        /*11c6*/ 	.byte	0xff
	.zero		1


	//   ....[12]....
        /*11c8*/ 	.word	0x0000a430
        /*11cc*/ 	.word	0x00000000
        /*11d0*/ 	.word	0x00000000
        /*11d4*/ 	.short	0x010a
        /*11d6*/ 	.byte	0xff
	.zero		1


	//   ....[13]....
        /*11d8*/ 	.word	0x0000a490
        /*11dc*/ 	.word	0x00000000
        /*11e0*/ 	.word	0x00000000
        /*11e4*/ 	.short	0x010a
        /*11e6*/ 	.byte	0xff
	.zero		1


	//   ....[14]....
        /*11e8*/ 	.word	0x0000a4f0
        /*11ec*/ 	.word	0x00000000
        /*11f0*/ 	.word	0x00000000
        /*11f4*/ 	.short	0x010a
        /*11f6*/ 	.byte	0xff
	.zero		1


	//   ....[15]....
        /*11f8*/ 	.word	0x0000a550
        /*11fc*/ 	.word	0x00000000
        /*1200*/ 	.word	0x00000000
        /*1204*/ 	.short	0x010a
        /*1206*/ 	.byte	0xff
	.zero		1


	//   ....[16]....
        /*1208*/ 	.word	0x0000a5b0
        /*120c*/ 	.word	0x00000000
        /*1210*/ 	.word	0x00000000
        /*1214*/ 	.short	0x010a
        /*1216*/ 	.byte	0xff
	.zero		1


	//   ....[17]....
        /*1218*/ 	.word	0x0000a610
        /*121c*/ 	.word	0x00000000
        /*1220*/ 	.word	0x00000000
        /*1224*/ 	.short	0x010a
        /*1226*/ 	.byte	0xff
	.zero		1


	//   ....[18]....
        /*1228*/ 	.word	0x0000a670
        /*122c*/ 	.word	0x00000000
        /*1230*/ 	.word	0x00000000
        /*1234*/ 	.short	0x010a
        /*1236*/ 	.byte	0xff
	.zero		1


	//   ....[19]....
        /*1238*/ 	.word	0x0000a6d0
        /*123c*/ 	.word	0x00000000
        /*1240*/ 	.word	0x00000000
        /*1244*/ 	.short	0x010a
        /*1246*/ 	.byte	0xff
	.zero		1


	//   ....[20]....
        /*1248*/ 	.word	0x0000a730
        /*124c*/ 	.word	0x00000000
        /*1250*/ 	.word	0x00000000
        /*1254*/ 	.short	0x010a
        /*1256*/ 	.byte	0xff
	.zero		1


	//   ....[21]....
        /*1258*/ 	.word	0x0000a790
        /*125c*/ 	.word	0x00000000
        /*1260*/ 	.word	0x00000000
        /*1264*/ 	.short	0x010a
        /*1266*/ 	.byte	0xff
	.zero		1


	//   ....[22]....
        /*1268*/ 	.word	0x0000a7f0
        /*126c*/ 	.word	0x00000000
        /*1270*/ 	.word	0x00000000
        /*1274*/ 	.short	0x010a
        /*1276*/ 	.byte	0xff
	.zero		1


	//   ....[23]....
        /*1278*/ 	.word	0x0000a850
        /*127c*/ 	.word	0x00000000
        /*1280*/ 	.word	0x00000000
        /*1284*/ 	.short	0x010a
        /*1286*/ 	.byte	0xff
	.zero		1


	//   ....[24]....
        /*1288*/ 	.word	0x0000a8b0
        /*128c*/ 	.word	0x00000000
        /*1290*/ 	.word	0x00000000
        /*1294*/ 	.short	0x010a
        /*1296*/ 	.byte	0xff
	.zero		1


	//   ....[25]....
        /*1298*/ 	.word	0x0000a910
        /*129c*/ 	.word	0x00000000
        /*12a0*/ 	.word	0x00000000
        /*12a4*/ 	.short	0x010a
        /*12a6*/ 	.byte	0xff
	.zero		1


	//   ....[26]....
        /*12a8*/ 	.word	0x0000a970
        /*12ac*/ 	.word	0x00000000
        /*12b0*/ 	.word	0x00000000
        /*12b4*/ 	.short	0x010a
        /*12b6*/ 	.byte	0xff
	.zero		1


	//   ....[27]....
        /*12b8*/ 	.word	0x0000a9d0
        /*12bc*/ 	.word	0x00000000
        /*12c0*/ 	.word	0x00000000
        /*12c4*/ 	.short	0x010a
        /*12c6*/ 	.byte	0xff
	.zero		1


	//   ....[28]....
        /*12c8*/ 	.word	0x0000aa30
        /*12cc*/ 	.word	0x00000000
        /*12d0*/ 	.word	0x00000000
        /*12d4*/ 	.short	0x010a
        /*12d6*/ 	.byte	0xff
	.zero		1


	//   ....[29]....
        /*12d8*/ 	.word	0x0000aa90
        /*12dc*/ 	.word	0x00000000
        /*12e0*/ 	.word	0x00000000
        /*12e4*/ 	.short	0x010a
        /*12e6*/ 	.byte	0xff
	.zero		1


	//   ....[30]....
        /*12e8*/ 	.word	0x0000aaf0
        /*12ec*/ 	.word	0x00000000
        /*12f0*/ 	.word	0x00000000
        /*12f4*/ 	.short	0x010a
        /*12f6*/ 	.byte	0xff
	.zero		1


	//   ....[31]....
        /*12f8*/ 	.word	0x0000ab50
        /*12fc*/ 	.word	0x00000000
        /*1300*/ 	.word	0x00000000
        /*1304*/ 	.short	0x010a
        /*1306*/ 	.byte	0xff
	.zero		1


	//   ....[32]....
        /*1308*/ 	.word	0x0000abb0
        /*130c*/ 	.word	0x00000000
        /*1310*/ 	.word	0x00000000
        /*1314*/ 	.short	0x010a
        /*1316*/ 	.byte	0xff
	.zero		1


	//   ....[33]....
        /*1318*/ 	.word	0x0000ac10
        /*131c*/ 	.word	0x00000000
        /*1320*/ 	.word	0x00000000
        /*1324*/ 	.short	0x010a
        /*1326*/ 	.byte	0xff
	.zero		1


	//   ....[34]....
        /*1328*/ 	.word	0x0000ac70
        /*132c*/ 	.word	0x00000000
        /*1330*/ 	.word	0x00000000
        /*1334*/ 	.short	0x010a
        /*1336*/ 	.byte	0xff
	.zero		1


	//   ....[35]....
        /*1338*/ 	.word	0x0000acd0
        /*133c*/ 	.word	0x00000000
        /*1340*/ 	.word	0x00000000
        /*1344*/ 	.short	0x010a
        /*1346*/ 	.byte	0xff
	.zero		1


	//   ....[36]....
        /*1348*/ 	.word	0x0000ad30
        /*134c*/ 	.word	0x00000000
        /*1350*/ 	.word	0x00000000
        /*1354*/ 	.short	0x010a
        /*1356*/ 	.byte	0xff
	.zero		1


	//   ....[37]....
        /*1358*/ 	.word	0x0000ad90
        /*135c*/ 	.word	0x00000000
        /*1360*/ 	.word	0x00000000
        /*1364*/ 	.short	0x010a
        /*1366*/ 	.byte	0xff
	.zero		1


	//   ....[38]....
        /*1368*/ 	.word	0x0000adf0
        /*136c*/ 	.word	0x00000000
        /*1370*/ 	.word	0x00000000
        /*1374*/ 	.short	0x010a
        /*1376*/ 	.byte	0xff
	.zero		1


	//   ....[39]....
        /*1378*/ 	.word	0x0000ae40
        /*137c*/ 	.word	0x00000000
        /*1380*/ 	.word	0x000003d0
        /*1384*/ 	.short	0x010a
        /*1386*/ 	.byte	0xff
	.zero		1


	//   ....[40]....
        /*1388*/ 	.word	0x0000aea0
        /*138c*/ 	.word	0x00000000
        /*1390*/ 	.word	0x00000380
        /*1394*/ 	.short	0x010a
        /*1396*/ 	.byte	0xff
	.zero		1


	//   ....[41]....
        /*1398*/ 	.word	0x0000aef0
        /*139c*/ 	.word	0x00000000
        /*13a0*/ 	.word	0x00000370
        /*13a4*/ 	.short	0x010a
        /*13a6*/ 	.byte	0xff
	.zero		1


	//   ....[42]....
        /*13a8*/ 	.word	0x0000af50
        /*13ac*/ 	.word	0x00000000
        /*13b0*/ 	.word	0x00000380
        /*13b4*/ 	.short	0x010a
        /*13b6*/ 	.byte	0xff
	.zero		1


	//   ....[43]....
        /*13b8*/ 	.word	0x0000afb0
        /*13bc*/ 	.word	0x00000004
        /*13c0*/ 	.word	0x00000008
        /*13c4*/ 	.short	0x010a
        /*13c6*/ 	.byte	0xff
	.zero		1


	//   ....[44]....
        /*13c8*/ 	.word	0x0000b090
        /*13cc*/ 	.word	0x00000002
        /*13d0*/ 	.word	0x00000008
        /*13d4*/ 	.short	0x010a
        /*13d6*/ 	.byte	0xff
	.zero		1


	//   ....[45]....
        /*13d8*/ 	.word	0x0000b0e0
        /*13dc*/ 	.word	0x00000000
        /*13e0*/ 	.word	0x00000370
        /*13e4*/ 	.short	0x010a
        /*13e6*/ 	.byte	0xff
	.zero		1


	//   ....[46]....
        /*13e8*/ 	.word	0x0000b140
        /*13ec*/ 	.word	0x00000000
        /*13f0*/ 	.word	0x000003b0
        /*13f4*/ 	.short	0x010a
        /*13f6*/ 	.byte	0xff
	.zero		1


	//   ....[47]....
        /*13f8*/ 	.word	0x0000b1a0
        /*13fc*/ 	.word	0x00000000
        /*1400*/ 	.word	0x00000000
        /*1404*/ 	.short	0x010a
        /*1406*/ 	.byte	0xff
	.zero		1


	//   ....[48]....
        /*1408*/ 	.word	0x0000b200
        /*140c*/ 	.word	0x00000000
        /*1410*/ 	.word	0x00000000
        /*1414*/ 	.short	0x010a
        /*1416*/ 	.byte	0xff
	.zero		1


	//   ....[49]....
        /*1418*/ 	.word	0x0000b260
        /*141c*/ 	.word	0x00000000
        /*1420*/ 	.word	0x00000000
        /*1424*/ 	.short	0x010a
        /*1426*/ 	.byte	0xff
	.zero		1


	//   ....[50]....
        /*1428*/ 	.word	0x0000b2c0
        /*142c*/ 	.word	0x00000000
        /*1430*/ 	.word	0x00000000
        /*1434*/ 	.short	0x010a
        /*1436*/ 	.byte	0xff
	.zero		1


	//   ....[51]....
        /*1438*/ 	.word	0x0000b320
        /*143c*/ 	.word	0x00000000
        /*1440*/ 	.word	0x000003f0
        /*1444*/ 	.short	0x010a
        /*1446*/ 	.byte	0xff
	.zero		1


	//   ....[52]....
        /*1448*/ 	.word	0x0000b370
        /*144c*/ 	.word	0x00000000
        /*1450*/ 	.word	0x00000370
        /*1454*/ 	.short	0x010a
        /*1456*/ 	.byte	0xff
	.zero		1


	//   ....[53]....
        /*1458*/ 	.word	0x0000b3d0
        /*145c*/ 	.word	0x00000000
        /*1460*/ 	.word	0x00000368
        /*1464*/ 	.short	0x010a
        /*1466*/ 	.byte	0xff
	.zero		1


	//   ....[54]....
        /*1468*/ 	.word	0x0000b430
        /*146c*/ 	.word	0x00000003
        /*1470*/ 	.word	0x00000350
        /*1474*/ 	.short	0x010a
        /*1476*/ 	.byte	0xff
	.zero		1


	//   ....[55]....
        /*1478*/ 	.word	0x0000b490
        /*147c*/ 	.word	0x00000003
        /*1480*/ 	.word	0x00000358
        /*1484*/ 	.short	0x010a
        /*1486*/ 	.byte	0xff
	.zero		1


	//   ....[56]....
        /*1488*/ 	.word	0x0000b4f0
        /*148c*/ 	.word	0x00000000
        /*1490*/ 	.word	0x00000350
        /*1494*/ 	.short	0x010a
        /*1496*/ 	.byte	0xff
	.zero		1


	//   ....[57]....
        /*1498*/ 	.word	0x0000b540
        /*149c*/ 	.word	0x00000000
        /*14a0*/ 	.word	0x00000370
        /*14a4*/ 	.short	0x010a
        /*14a6*/ 	.byte	0xff
	.zero		1


	//   ....[58]....
        /*14a8*/ 	.word	0x0000b590
        /*14ac*/ 	.word	0x00000003
        /*14b0*/ 	.word	0x00000340
        /*14b4*/ 	.short	0x010a
        /*14b6*/ 	.byte	0xff
	.zero		1


	//   ....[59]....
        /*14b8*/ 	.word	0x0000b5e0
        /*14bc*/ 	.word	0x0000006f
        /*14c0*/ 	.word	0x00000390
        /*14c4*/ 	.short	0x010a
        /*14c6*/ 	.byte	0xff
	.zero		1


	//   ....[60]....
        /*14c8*/ 	.word	0x0000b630
        /*14cc*/ 	.word	0x0000007d
        /*14d0*/ 	.word	0x00000340
        /*14d4*/ 	.short	0x010a
        /*14d6*/ 	.byte	0xff
	.zero		1


	//----- nvinfo : EIATTR_NUM_MBARRIERS
	.align		4
.L_47:
        /*14d8*/ 	.byte	0x03, 0x38
        /*14da*/ 	.short	0x007f


	//----- nvinfo : EIATTR_EXIT_INSTR_OFFSETS
	.align		4
        /*14dc*/ 	.byte	0x04, 0x1c
        /*14de*/ 	.short	(.L_49 - .L_48)


	//   ....[0]....
.L_48:
        /*14e0*/ 	.word	0x000048f0


	//   ....[1]....
        /*14e4*/ 	.word	0x00004df0


	//   ....[2]....
        /*14e8*/ 	.word	0x00004e50


	//   ....[3]....
        /*14ec*/ 	.word	0x00006080


	//   ....[4]....
        /*14f0*/ 	.word	0x00006e50


	//   ....[5]....
        /*14f4*/ 	.word	0x00006e90


	//   ....[6]....
        /*14f8*/ 	.word	0x000099b0


	//----- nvinfo : EIATTR_MAX_THREADS
	.align		4
.L_49:
        /*14fc*/ 	.byte	0x04, 0x05
        /*14fe*/ 	.short	(.L_51 - .L_50)
.L_50:
        /*1500*/ 	.word	0x00000100
        /*1504*/ 	.word	0x00000001
        /*1508*/ 	.word	0x00000001


	//----- nvinfo : EIATTR_CRS_STACK_SIZE
	.align		4
.L_51:
        /*150c*/ 	.byte	0x04, 0x1e
        /*150e*/ 	.short	(.L_53 - .L_52)
.L_52:
        /*1510*/ 	.word	0x00000000


	//----- nvinfo : EIATTR_CBANK_PARAM_SIZE
	.align		4
.L_53:
        /*1514*/ 	.byte	0x03, 0x19
        /*1516*/ 	.short	0x0800


	//----- nvinfo : EIATTR_PARAM_CBANK
	.align		4
        /*1518*/ 	.byte	0x04, 0x0a
        /*151a*/ 	.short	(.L_55 - .L_54)
	.align		4
.L_54:
        /*151c*/ 	.word	index@(.nv.constant0._ZN7cutlass13device_kernelINS_4gemm6kernel13GemmUniversalIN4cute5tupleIJiiiiEEENS1_10collective13CollectiveMmaINS1_35MainloopSm100TmaUmmaWarpSpecializedILi52ELi2ELi4ENS5_IJNS4_1CILi2EEENSA_ILi1EEESC_EEEEENS5_IJNSA_ILi128EEESF_NSA_ILi32EEEEEENS_12float_e5m2_tENS5_IJlSC_lEEESI_SJ_NS4_8TiledMMAINS4_8MMA_AtomIJNS4_10MMA_TraitsINS4_25SM100_MMA_F8F6F4_2x1SM_SSEJSI_SI_fSF_SF_NS4_17integral_constantINS4_4UMMA5MajorELSQ_0EEESR_NSO_INSP_7ScaleInELSS_0EEEST_EEEEEENS4_6LayoutINS5_IJSC_SC_SC_EEENS5_IJNSA_ILi0EEESY_SY_EEEEENS5_IJNS4_10UnderscoreES11_S11_EEEEENS4_18SM100_TMA_2SM_LOADENS4_14ComposedLayoutINS4_7SwizzleILi1ELi4ELi3EEENS4_18smem_ptr_flag_bitsILi8EEENSW_INS5_IJNSA_ILi8EEESG_EEENS5_IJSG_SC_EEEEEEEvNS4_8identityES14_S1E_vS1F_EENS_8epilogue10collective18CollectiveEpilogueINS1H_23Sm100TmaWarpSpecializedILi2ELi2ELi32ELb0ELb0EEEJNS5_IJNSA_ILi64EEESF_SG_EEENS5_IJNSW_IS1M_SC_EENSW_INS5_IJSG_SB_EEENS5_IJSC_S1M_EEEEEEEESI_SJ_SI_SJ_NS1H_6fusion15FusionCallbacksIS1L_NS1T_17LinearCombinationISI_fSI_fLNS_15FloatRoundStyleE2EEES1N_S1S_JEEENS4_5SM1004TMEM4LOAD26SM100_TMEM_LOAD_32dp32b32xENS4_13SM90_TMA_LOADES1E_NS4_39AutoVectorizingCopyWithAssumedAlignmentILi128EEENS4_14SM90_TMA_STOREES1E_S25_S25_EEEvvEEEEvNT_6ParamsE)
        /*1520*/ 	.short	0x0380
        /*1522*/ 	.short	0x0800


	//----- nvinfo : EIATTR_SW_WAR
	.align		4
.L_55:
        /*1524*/ 	.byte	0x04, 0x36
        /*1526*/ 	.short	(.L_57 - .L_56)
.L_56:
        /*1528*/ 	.word	0x00000008
.L_57:


//--------------------- .nv.callgraph             --------------------------
	.section	.nv.callgraph,"",@"SHT_CUDA_CALLGRAPH"
	.align	4
	.sectionentsize	8
	.align		4
        /*0000*/ 	.word	0x00000000
	.align		4
        /*0004*/ 	.word	0xffffffff
	.align		4
        /*0008*/ 	.word	index@(_ZN7cutlass13device_kernelINS_4gemm6kernel13GemmUniversalIN4cute5tupleIJiiiiEEENS1_10collective13CollectiveMmaINS1_35MainloopSm100TmaUmmaWarpSpecializedILi52ELi2ELi4ENS5_IJNS4_1CILi2EEENSA_ILi1EEESC_EEEEENS5_IJNSA_ILi128EEESF_NSA_ILi32EEEEEENS_12float_e5m2_tENS5_IJlSC_lEEESI_SJ_NS4_8TiledMMAINS4_8MMA_AtomIJNS4_10MMA_TraitsINS4_25SM100_MMA_F8F6F4_2x1SM_SSEJSI_SI_fSF_SF_NS4_17integral_constantINS4_4UMMA5MajorELSQ_0EEESR_NSO_INSP_7ScaleInELSS_0EEEST_EEEEEENS4_6LayoutINS5_IJSC_SC_SC_EEENS5_IJNSA_ILi0EEESY_SY_EEEEENS5_IJNS4_10UnderscoreES11_S11_EEEEENS4_18SM100_TMA_2SM_LOADENS4_14ComposedLayoutINS4_7SwizzleILi1ELi4ELi3EEENS4_18smem_ptr_flag_bitsILi8EEENSW_INS5_IJNSA_ILi8EEESG_EEENS5_IJSG_SC_EEEEEEEvNS4_8identityES14_S1E_vS1F_EENS_8epilogue10collective18CollectiveEpilogueINS1H_23Sm100TmaWarpSpecializedILi2ELi2ELi32ELb0ELb0EEEJNS5_IJNSA_ILi64EEESF_SG_EEENS5_IJNSW_IS1M_SC_EENSW_INS5_IJSG_SB_EEENS5_IJSC_S1M_EEEEEEEESI_SJ_SI_SJ_NS1H_6fusion15FusionCallbacksIS1L_NS1T_17LinearCombinationISI_fSI_fLNS_15FloatRoundStyleE2EEES1N_S1S_JEEENS4_5SM1004TMEM4LOAD26SM100_TMEM_LOAD_32dp32b32xENS4_13SM90_TMA_LOADES1E_NS4_39AutoVectorizingCopyWithAssumedAlignmentILi128EEENS4_14SM90_TMA_STOREES1E_S25_S25_EEEvvEEEEvNT_6ParamsE)
	.align		4
        /*000c*/ 	.word	index@(__assertfail)
	.align		4
        /*0010*/ 	.word	0x00000000
	.align		4
        /*0014*/ 	.word	0xfffffffe
	.align		4
        /*0018*/ 	.word	0x00000000
	.align		4
        /*001c*/ 	.word	0xfffffffd
	.align		4
        /*0020*/ 	.word	0x00000000
	.align		4
        /*0024*/ 	.word	0xfffffffc


//--------------------- .nv.constant4             --------------------------
	.section	.nv.constant4,"a",@progbits
	.align	8
	.align		8
.nv.constant4:
        /*0000*/ 	.dword	__assertfail
	.align		8
        /*0008*/ 	.dword	__unnamed_1
	.align		8
        /*0010*/ 	.dword	__unnamed_2
	.align		8
        /*0018*/ 	.dword	_ZN39_INTERNAL_e51c9517_4_k_cu_2b520dfd_87634cuda3std3__45__cpo5beginE
	.align		8
        /*0020*/ 	.dword	_ZN39_INTERNAL_e51c9517_4_k_cu_2b520dfd_87634cuda3std3__45__cpo3endE
	.align		8
        /*0028*/ 	.dword	_ZN39_INTERNAL_e51c9517_4_k_cu_2b520dfd_87634cuda3std3__45__cpo6cbeginE
	.align		8
        /*0030*/ 	.dword	_ZN39_INTERNAL_e51c9517_4_k_cu_2b520dfd_87634cuda3std3__45__cpo4cendE
	.align		8
        /*0038*/ 	.dword	_ZN39_INTERNAL_e51c9517_4_k_cu_2b520dfd_87634cuda3std3__441_GLOBAL__N__e51c9517_4_k_cu_2b520dfd_87636ignoreE
	.align		8
        /*0040*/ 	.dword	_ZN39_INTERNAL_e51c9517_4_k_cu_2b520dfd_87634cuda3std3__419piecewise_constructE
	.align		8
        /*0048*/ 	.dword	_ZN39_INTERNAL_e51c9517_4_k_cu_2b520dfd_87634cuda3std3__48in_placeE
	.align		8
        /*0050*/ 	.dword	_ZN39_INTERNAL_e51c9517_4_k_cu_2b520dfd_87634cuda3std6ranges3__45__cpo4swapE
	.align		8
        /*0058*/ 	.dword	_ZN39_INTERNAL_e51c9517_4_k_cu_2b520dfd_87634cuda3std6ranges3__45__cpo9iter_moveE
	.align		8
        /*0060*/ 	.dword	_ZN39_INTERNAL_e51c9517_4_k_cu_2b520dfd_87634cute7productE
	.align		8
        /*0068*/ 	.dword	_ZN39_INTERNAL_e51c9517_4_k_cu_2b520dfd_87634cute1_E
	.align		8
        /*0070*/ 	.dword	$str$25
	.align		8
        /*0078*/ 	.dword	$str$26
	.align		8
        /*0080*/ 	.dword	$str$27
	.align		8
        /*0088*/ 	.dword	$str$28


//--------------------- .text._ZN7cutlass13device_kernelINS_4gemm6kernel13GemmUniversalIN4cute5tupleIJiiiiEEENS1_10collective13CollectiveMmaINS1_35MainloopSm100TmaUmmaWarpSpecializedILi52ELi2ELi4ENS5_IJNS4_1CILi2EEENSA_ILi1EEESC_EEEEENS5_IJNSA_ILi128EEESF_NSA_ILi32EEEEEENS_12float_e5m2_tENS5_IJlSC_lEEESI_SJ_NS4_8TiledMMAINS4_8MMA_AtomIJNS4_10MMA_TraitsINS4_25SM100_MMA_F8F6F4_2x1SM_SSEJSI_SI_fSF_SF_NS4_17integral_constantINS4_4UMMA5MajorELSQ_0EEESR_NSO_INSP_7ScaleInELSS_0EEEST_EEEEEENS4_6LayoutINS5_IJSC_SC_SC_EEENS5_IJNSA_ILi0EEESY_SY_EEEEENS5_IJNS4_10UnderscoreES11_S11_EEEEENS4_18SM100_TMA_2SM_LOADENS4_14ComposedLayoutINS4_7SwizzleILi1ELi4ELi3EEENS4_18smem_ptr_flag_bitsILi8EEENSW_INS5_IJNSA_ILi8EEESG_EEENS5_IJSG_SC_EEEEEEEvNS4_8identityES14_S1E_vS1F_EENS_8epilogue10collective18CollectiveEpilogueINS1H_23Sm100TmaWarpSpecializedILi2ELi2ELi32ELb0ELb0EEEJNS5_IJNSA_ILi64EEESF_SG_EEENS5_IJNSW_IS1M_SC_EENSW_INS5_IJSG_SB_EEENS5_IJSC_S1M_EEEEEEEESI_SJ_SI_SJ_NS1H_6fusion15FusionCallbacksIS1L_NS1T_17LinearCombinationISI_fSI_fLNS_15FloatRoundStyleE2EEES1N_S1S_JEEENS4_5SM1004TMEM4LOAD26SM100_TMEM_LOAD_32dp32b32xENS4_13SM90_TMA_LOADES1E_NS4_39AutoVectorizingCopyWithAssumedAlignmentILi128EEENS4_14SM90_TMA_STOREES1E_S25_S25_EEEvvEEEEvNT_6ParamsE --------------------------
	.section	.text._ZN7cutlass13device_kernelINS_4gemm6kernel13GemmUniversalIN4cute5tupleIJiiiiEEENS1_10collective13CollectiveMmaINS1_35MainloopSm100TmaUmmaWarpSpecializedILi52ELi2ELi4ENS5_IJNS4_1CILi2EEENSA_ILi1EEESC_EEEEENS5_IJNSA_ILi128EEESF_NSA_ILi32EEEEEENS_12float_e5m2_tENS5_IJlSC_lEEESI_SJ_NS4_8TiledMMAINS4_8MMA_AtomIJNS4_10MMA_TraitsINS4_25SM100_MMA_F8F6F4_2x1SM_SSEJSI_SI_fSF_SF_NS4_17integral_constantINS4_4UMMA5MajorELSQ_0EEESR_NSO_INSP_7ScaleInELSS_0EEEST_EEEEEENS4_6LayoutINS5_IJSC_SC_SC_EEENS5_IJNSA_ILi0EEESY_SY_EEEEENS5_IJNS4_10UnderscoreES11_S11_EEEEENS4_18SM100_TMA_2SM_LOADENS4_14ComposedLayoutINS4_7SwizzleILi1ELi4ELi3EEENS4_18smem_ptr_flag_bitsILi8EEENSW_INS5_IJNSA_ILi8EEESG_EEENS5_IJSG_SC_EEEEEEEvNS4_8identityES14_S1E_vS1F_EENS_8epilogue10collective18CollectiveEpilogueINS1H_23Sm100TmaWarpSpecializedILi2ELi2ELi32ELb0ELb0EEEJNS5_IJNSA_ILi64EEESF_SG_EEENS5_IJNSW_IS1M_SC_EENSW_INS5_IJSG_SB_EEENS5_IJSC_S1M_EEEEEEEESI_SJ_SI_SJ_NS1H_6fusion15FusionCallbacksIS1L_NS1T_17LinearCombinationISI_fSI_fLNS_15FloatRoundStyleE2EEES1N_S1S_JEEENS4_5SM1004TMEM4LOAD26SM100_TMEM_LOAD_32dp32b32xENS4_13SM90_TMA_LOADES1E_NS4_39AutoVectorizingCopyWithAssumedAlignmentILi128EEENS4_14SM90_TMA_STOREES1E_S25_S25_EEEvvEEEEvNT_6ParamsE,"ax",@progbits
	.align	128
.text._ZN7cutlass13device_kernelINS_4gemm6kernel13GemmUniversalIN4cute5tupleIJiiiiEEENS1_10collective13CollectiveMmaINS1_35MainloopSm100TmaUmmaWarpSpecializedILi52ELi2ELi4ENS5_IJNS4_1CILi2EEENSA_ILi1EEESC_EEEEENS5_IJNSA_ILi128EEESF_NSA_ILi32EEEEEENS_12float_e5m2_tENS5_IJlSC_lEEESI_SJ_NS4_8TiledMMAINS4_8MMA_AtomIJNS4_10MMA_TraitsINS4_25SM100_MMA_F8F6F4_2x1SM_SSEJSI_SI_fSF_SF_NS4_17integral_constantINS4_4UMMA5MajorELSQ_0EEESR_NSO_INSP_7ScaleInELSS_0EEEST_EEEEEENS4_6LayoutINS5_IJSC_SC_SC_EEENS5_IJNSA_ILi0EEESY_SY_EEEEENS5_IJNS4_10UnderscoreES11_S11_EEEEENS4_18SM100_TMA_2SM_LOADENS4_14ComposedLayoutINS4_7SwizzleILi1ELi4ELi3EEENS4_18smem_ptr_flag_bitsILi8EEENSW_INS5_IJNSA_ILi8EEESG_EEENS5_IJSG_SC_EEEEEEEvNS4_8identityES14_S1E_vS1F_EENS_8epilogue10collective18CollectiveEpilogueINS1H_23Sm100TmaWarpSpecializedILi2ELi2ELi32ELb0ELb0EEEJNS5_IJNSA_ILi64EEESF_SG_EEENS5_IJNSW_IS1M_SC_EENSW_INS5_IJSG_SB_EEENS5_IJSC_S1M_EEEEEEEESI_SJ_SI_SJ_NS1H_6fusion15FusionCallbacksIS1L_NS1T_17LinearCombinationISI_fSI_fLNS_15FloatRoundStyleE2EEES1N_S1S_JEEENS4_5SM1004TMEM4LOAD26SM100_TMEM_LOAD_32dp32b32xENS4_13SM90_TMA_LOADES1E_NS4_39AutoVectorizingCopyWithAssumedAlignmentILi128EEENS4_14SM90_TMA_STOREES1E_S25_S25_EEEvvEEEEvNT_6ParamsE:
        .type           _ZN7cutlass13device_kernelINS_4gemm6kernel13GemmUniversalIN4cute5tupleIJiiiiEEENS1_10collective13CollectiveMmaINS1_35MainloopSm100TmaUmmaWarpSpecializedILi52ELi2ELi4ENS5_IJNS4_1CILi2EEENSA_ILi1EEESC_EEEEENS5_IJNSA_ILi128EEESF_NSA_ILi32EEEEEENS_12float_e5m2_tENS5_IJlSC_lEEESI_SJ_NS4_8TiledMMAINS4_8MMA_AtomIJNS4_10MMA_TraitsINS4_25SM100_MMA_F8F6F4_2x1SM_SSEJSI_SI_fSF_SF_NS4_17integral_constantINS4_4UMMA5MajorELSQ_0EEESR_NSO_INSP_7ScaleInELSS_0EEEST_EEEEEENS4_6LayoutINS5_IJSC_SC_SC_EEENS5_IJNSA_ILi0EEESY_SY_EEEEENS5_IJNS4_10UnderscoreES11_S11_EEEEENS4_18SM100_TMA_2SM_LOADENS4_14ComposedLayoutINS4_7SwizzleILi1ELi4ELi3EEENS4_18smem_ptr_flag_bitsILi8EEENSW_INS5_IJNSA_ILi8EEESG_EEENS5_IJSG_SC_EEEEEEEvNS4_8identityES14_S1E_vS1F_EENS_8epilogue10collective18CollectiveEpilogueINS1H_23Sm100TmaWarpSpecializedILi2ELi2ELi32ELb0ELb0EEEJNS5_IJNSA_ILi64EEESF_SG_EEENS5_IJNSW_IS1M_SC_EENSW_INS5_IJSG_SB_EEENS5_IJSC_S1M_EEEEEEEESI_SJ_SI_SJ_NS1H_6fusion15FusionCallbacksIS1L_NS1T_17LinearCombinationISI_fSI_fLNS_15FloatRoundStyleE2EEES1N_S1S_JEEENS4_5SM1004TMEM4LOAD26SM100_TMEM_LOAD_32dp32b32xENS4_13SM90_TMA_LOADES1E_NS4_39AutoVectorizingCopyWithAssumedAlignmentILi128EEENS4_14SM90_TMA_STOREES1E_S25_S25_EEEvvEEEEvNT_6ParamsE,@function
        .size           _ZN7cutlass13device_kernelINS_4gemm6kernel13GemmUniversalIN4cute5tupleIJiiiiEEENS1_10collective13CollectiveMmaINS1_35MainloopSm100TmaUmmaWarpSpecializedILi52ELi2ELi4ENS5_IJNS4_1CILi2EEENSA_ILi1EEESC_EEEEENS5_IJNSA_ILi128EEESF_NSA_ILi32EEEEEENS_12float_e5m2_tENS5_IJlSC_lEEESI_SJ_NS4_8TiledMMAINS4_8MMA_AtomIJNS4_10MMA_TraitsINS4_25SM100_MMA_F8F6F4_2x1SM_SSEJSI_SI_fSF_SF_NS4_17integral_constantINS4_4UMMA5MajorELSQ_0EEESR_NSO_INSP_7ScaleInELSS_0EEEST_EEEEEENS4_6LayoutINS5_IJSC_SC_SC_EEENS5_IJNSA_ILi0EEESY_SY_EEEEENS5_IJNS4_10UnderscoreES11_S11_EEEEENS4_18SM100_TMA_2SM_LOADENS4_14ComposedLayoutINS4_7SwizzleILi1ELi4ELi3EEENS4_18smem_ptr_flag_bitsILi8EEENSW_INS5_IJNSA_ILi8EEESG_EEENS5_IJSG_SC_EEEEEEEvNS4_8identityES14_S1E_vS1F_EENS_8epilogue10collective18CollectiveEpilogueINS1H_23Sm100TmaWarpSpecializedILi2ELi2ELi32ELb0ELb0EEEJNS5_IJNSA_ILi64EEESF_SG_EEENS5_IJNSW_IS1M_SC_EENSW_INS5_IJSG_SB_EEENS5_IJSC_S1M_EEEEEEEESI_SJ_SI_SJ_NS1H_6fusion15FusionCallbacksIS1L_NS1T_17LinearCombinationISI_fSI_fLNS_15FloatRoundStyleE2EEES1N_S1S_JEEENS4_5SM1004TMEM4LOAD26SM100_TMEM_LOAD_32dp32b32xENS4_13SM90_TMA_LOADES1E_NS4_39AutoVectorizingCopyWithAssumedAlignmentILi128EEENS4_14SM90_TMA_STOREES1E_S25_S25_EEEvvEEEEvNT_6ParamsE,(.L_x_308 - _ZN7cutlass13device_kernelINS_4gemm6kernel13GemmUniversalIN4cute5tupleIJiiiiEEENS1_10collective13CollectiveMmaINS1_35MainloopSm100TmaUmmaWarpSpecializedILi52ELi2ELi4ENS5_IJNS4_1CILi2EEENSA_ILi1EEESC_EEEEENS5_IJNSA_ILi128EEESF_NSA_ILi32EEEEEENS_12float_e5m2_tENS5_IJlSC_lEEESI_SJ_NS4_8TiledMMAINS4_8MMA_AtomIJNS4_10MMA_TraitsINS4_25SM100_MMA_F8F6F4_2x1SM_SSEJSI_SI_fSF_SF_NS4_17integral_constantINS4_4UMMA5MajorELSQ_0EEESR_NSO_INSP_7ScaleInELSS_0EEEST_EEEEEENS4_6LayoutINS5_IJSC_SC_SC_EEENS5_IJNSA_ILi0EEESY_SY_EEEEENS5_IJNS4_10UnderscoreES11_S11_EEEEENS4_18SM100_TMA_2SM_LOADENS4_14ComposedLayoutINS4_7SwizzleILi1ELi4ELi3EEENS4_18smem_ptr_flag_bitsILi8EEENSW_INS5_IJNSA_ILi8EEESG_EEENS5_IJSG_SC_EEEEEEEvNS4_8identityES14_S1E_vS1F_EENS_8epilogue10collective18CollectiveEpilogueINS1H_23Sm100TmaWarpSpecializedILi2ELi2ELi32ELb0ELb0EEEJNS5_IJNSA_ILi64EEESF_SG_EEENS5_IJNSW_IS1M_SC_EENSW_INS5_IJSG_SB_EEENS5_IJSC_S1M_EEEEEEEESI_SJ_SI_SJ_NS1H_6fusion15FusionCallbacksIS1L_NS1T_17LinearCombinationISI_fSI_fLNS_15FloatRoundStyleE2EEES1N_S1S_JEEENS4_5SM1004TMEM4LOAD26SM100_TMEM_LOAD_32dp32b32xENS4_13SM90_TMA_LOADES1E_NS4_39AutoVectorizingCopyWithAssumedAlignmentILi128EEENS4_14SM90_TMA_STOREES1E_S25_S25_EEEvvEEEEvNT_6ParamsE)
        .other          _ZN7cutlass13device_kernelINS_4gemm6kernel13GemmUniversalIN4cute5tupleIJiiiiEEENS1_10collective13CollectiveMmaINS1_35MainloopSm100TmaUmmaWarpSpecializedILi52ELi2ELi4ENS5_IJNS4_1CILi2EEENSA_ILi1EEESC_EEEEENS5_IJNSA_ILi128EEESF_NSA_ILi32EEEEEENS_12float_e5m2_tENS5_IJlSC_lEEESI_SJ_NS4_8TiledMMAINS4_8MMA_AtomIJNS4_10MMA_TraitsINS4_25SM100_MMA_F8F6F4_2x1SM_SSEJSI_SI_fSF_SF_NS4_17integral_constantINS4_4UMMA5MajorELSQ_0EEESR_NSO_INSP_7ScaleInELSS_0EEEST_EEEEEENS4_6LayoutINS5_IJSC_SC_SC_EEENS5_IJNSA_ILi0EEESY_SY_EEEEENS5_IJNS4_10UnderscoreES11_S11_EEEEENS4_18SM100_TMA_2SM_LOADENS4_14ComposedLayoutINS4_7SwizzleILi1ELi4ELi3EEENS4_18smem_ptr_flag_bitsILi8EEENSW_INS5_IJNSA_ILi8EEESG_EEENS5_IJSG_SC_EEEEEEEvNS4_8identityES14_S1E_vS1F_EENS_8epilogue10collective18CollectiveEpilogueINS1H_23Sm100TmaWarpSpecializedILi2ELi2ELi32ELb0ELb0EEEJNS5_IJNSA_ILi64EEESF_SG_EEENS5_IJNSW_IS1M_SC_EENSW_INS5_IJSG_SB_EEENS5_IJSC_S1M_EEEEEEEESI_SJ_SI_SJ_NS1H_6fusion15FusionCallbacksIS1L_NS1T_17LinearCombinationISI_fSI_fLNS_15FloatRoundStyleE2EEES1N_S1S_JEEENS4_5SM1004TMEM4LOAD26SM100_TMEM_LOAD_32dp32b32xENS4_13SM90_TMA_LOADES1E_NS4_39AutoVectorizingCopyWithAssumedAlignmentILi128EEENS4_14SM90_TMA_STOREES1E_S25_S25_EEEvvEEEEvNT_6ParamsE,@"STO_CUDA_ENTRY STV_DEFAULT"
_ZN7cutlass13device_kernelINS_4gemm6kernel13GemmUniversalIN4cute5tupleIJiiiiEEENS1_10collective13CollectiveMmaINS1_35MainloopSm100TmaUmmaWarpSpecializedILi52ELi2ELi4ENS5_IJNS4_1CILi2EEENSA_ILi1EEESC_EEEEENS5_IJNSA_ILi128EEESF_NSA_ILi32EEEEEENS_12float_e5m2_tENS5_IJlSC_lEEESI_SJ_NS4_8TiledMMAINS4_8MMA_AtomIJNS4_10MMA_TraitsINS4_25SM100_MMA_F8F6F4_2x1SM_SSEJSI_SI_fSF_SF_NS4_17integral_constantINS4_4UMMA5MajorELSQ_0EEESR_NSO_INSP_7ScaleInELSS_0EEEST_EEEEEENS4_6LayoutINS5_IJSC_SC_SC_EEENS5_IJNSA_ILi0EEESY_SY_EEEEENS5_IJNS4_10UnderscoreES11_S11_EEEEENS4_18SM100_TMA_2SM_LOADENS4_14ComposedLayoutINS4_7SwizzleILi1ELi4ELi3EEENS4_18smem_ptr_flag_bitsILi8EEENSW_INS5_IJNSA_ILi8EEESG_EEENS5_IJSG_SC_EEEEEEEvNS4_8identityES14_S1E_vS1F_EENS_8epilogue10collective18CollectiveEpilogueINS1H_23Sm100TmaWarpSpecializedILi2ELi2ELi32ELb0ELb0EEEJNS5_IJNSA_ILi64EEESF_SG_EEENS5_IJNSW_IS1M_SC_EENSW_INS5_IJSG_SB_EEENS5_IJSC_S1M_EEEEEEEESI_SJ_SI_SJ_NS1H_6fusion15FusionCallbacksIS1L_NS1T_17LinearCombinationISI_fSI_fLNS_15FloatRoundStyleE2EEES1N_S1S_JEEENS4_5SM1004TMEM4LOAD26SM100_TMEM_LOAD_32dp32b32xENS4_13SM90_TMA_LOADES1E_NS4_39AutoVectorizingCopyWithAssumedAlignmentILi128EEENS4_14SM90_TMA_STOREES1E_S25_S25_EEEvvEEEEvNT_6ParamsE:
[----:B------:R-:W1:Y:S01]  /*0000*/  LDC R1, c[0x0][0x37c] ;  /* 0x0000df00ff017b82 */ /* 0x000e620000000800 */
[----:B------:R-:W2:Y:S01]  /*0010*/  S2R R109, SR_TID.X ;  /* 0x00000000006d7919 */ /* 0x000ea20000002100 */
[----:B------:R-:W3:Y:S06]  /*0020*/  LDCU.64 UR6, c[0x0][0x890] ;  /* 0x00011200ff0677ac */ /* 0x000eec0008000a00 */
[----:B------:R-:W4:Y:S01]  /*0030*/  S2UR UR37, SR_CgaCtaId ;  /* 0x00000000002579c3 */ /* 0x000f220000008800 */
[----:B------:R-:W-:Y:S02]  /*0040*/  PRMT R95, RZ, 0x7610, R95 ;  /* 0x00007610ff5f7816 */ /* 0x000fe4000000005f */
[----:B------:R-:W-:Y:S01]  /*0050*/  ELECT P1, URZ, PT ;  /* 0x0000000000ff782f */ /* 0x000fe20003820000 */
[----:B------:R-:W1:Y:S01]  /*0060*/  LDCU.64 UR46, c[0x0][0x358] ;  /* 0x00006b00ff2e77ac */ /* 0x000e620008000a00 */
[----:B---3--:R-:W-:-:S04]  /*0070*/  UISETP.NE.U32.AND UP0, UPT, UR6, URZ, UPT ;  /* 0x000000ff0600728c */ /* 0x008fc8000bf05070 */
[----:B------:R-:W-:Y:S02]  /*0080*/  UISETP.NE.AND.EX UP0, UPT, UR7, URZ, UPT, UP0 ;  /* 0x000000ff0700728c */ /* 0x000fe4000bf05300 */
[----:B----4-:R-:W-:Y:S02]  /*0090*/  ULOP3.LUT UR5, UR37, 0x1, URZ, 0xc0, !UPT ;  /* 0x0000000125057892 */ /* 0x010fe4000f8ec0ff */
[----:B------:R-:W-:Y:S01]  /*00a0*/  ULOP3.LUT UR4, UR37, 0x1, URZ, 0x3c, !UPT ;  /* 0x0000000125047892 */ /* 0x000fe2000f8e3cff */
[----:B--2---:R-:W-:-:S05]  /*00b0*/  SHF.R.U32.HI R102, RZ, 0x5, R109 ;  /* 0x00000005ff667819 */ /* 0x004fca000001166d */
[----:B------:R-:W2:Y:S02]  /*00c0*/  SHFL.IDX PT, R0, R102, RZ, 0x1f ;  /* 0x00001fff66007589 */ /* 0x000ea400000e0000 */
[----:B--2---:R-:W-:Y:S01]  /*00d0*/  R2UR UR10, R0 ;  /* 0x00000000000a72ca */ /* 0x004fe200000e0000 */
[----:B-1----:R-:W-:-:S14]  /*00e0*/  BRA.U UP0, `(.L_x_0) ;  /* 0x00000001002c7547 */ /* 0x002fdc000b800000 */
[----:B------:R-:W1:Y:S02]  /*00f0*/  LDCU.64 UR8, c[0x0][0x888] ;  /* 0x00011100ff0877ac */ /* 0x000e640008000a00 */
[----:B-1----:R-:W-:-:S04]  /*0100*/  UISETP.NE.U32.AND UP0, UPT, UR8, URZ, UPT ;  /* 0x000000ff0800728c */ /* 0x002fc8000bf05070 */
[----:B------:R-:W-:-:S09]  /*0110*/  UISETP.NE.AND.EX UP0, UPT, UR9, URZ, UPT, UP0 ;  /* 0x000000ff0900728c */ /* 0x000fd2000bf05300 */
[----:B------:R-:W-:Y:S05]  /*0120*/  BRA.U !UP0, `(.L_x_1) ;  /* 0x0000000108107547 */ /* 0x000fea000b800000 */
[----:B------:R-:W1:Y:S02]  /*0130*/  LDC.64 R2, c[0x0][0x888] ;  /* 0x00022200ff027b82 */ /* 0x000e640000000a00 */
[----:B-1----:R1:W5:Y:S01]  /*0140*/  LDG.E R49, desc[UR46][R2.64] ;  /* 0x0000002e02317981 */ /* 0x002362000c1e1900 */
[----:B------:R-:W-:Y:S01]  /*0150*/  HFMA2 R95, -RZ, RZ, 0, 5.9604644775390625e-08 ;  /* 0x00000001ff5f7431 */ /* 0x000fe200000001ff */
[----:B------:R-:W-:Y:S05]  /*0160*/  BRA `(.L_x_0) ;  /* 0x00000000000c7947 */ /* 0x000fea0003800000 */
.L_x_1:
[----:B------:R-:W1:Y:S01]  /*0170*/  LDCU UR8, c[0x0][0x880] ;  /* 0x00011000ff0877ac */ /* 0x000e620008000800 */
[----:B------:R-:W-:Y:S01]  /*0180*/  HFMA2 R95, -RZ, RZ, 0, 5.9604644775390625e-08 ;  /* 0x00000001ff5f7431 */ /* 0x000fe200000001ff */
[----:B-1----:R-:W-:-:S07]  /*0190*/  MOV R49, UR8 ;  /* 0x0000000800317c02 */ /* 0x002fce0008000f00 */
.L_x_0:
[----:B------:R-:W2:Y:S02]  /*01a0*/  LDCU.64 UR8, c[0x0][0x8b0] ;  /* 0x00011600ff0877ac */ /* 0x000ea40008000a00 */
[----:B--2---:R-:W-:-:S04]  /*01b0*/  UISETP.NE.U32.AND UP0, UPT, UR8, URZ, UPT ;  /* 0x000000ff0800728c */ /* 0x004fc8000bf05070 */
[----:B------:R-:W-:-:S09]  /*01c0*/  UISETP.NE.AND.EX UP0, UPT, UR9, URZ, UPT, UP0 ;  /* 0x000000ff0900728c */ /* 0x000fd2000bf05300 */
[----:B------:R-:W-:Y:S05]  /*01d0*/  BRA.U UP0, `(.L_x_2) ;  /* 0x0000000100247547 */ /* 0x000fea000b800000 */
[----:B------:R-:W2:Y:S02]  /*01e0*/  LDCU.64 UR8, c[0x0][0x8a8] ;  /* 0x00011500ff0877ac */ /* 0x000ea40008000a00 */
[----:B--2---:R-:W-:-:S04]  /*01f0*/  UISETP.NE.U32.AND UP0, UPT, UR8, URZ, UPT ;  /* 0x000000ff0800728c */ /* 0x004fc8000bf05070 */
[----:B------:R-:W-:-:S09]  /*0200*/  UISETP.NE.AND.EX UP0, UPT, UR9, URZ, UPT, UP0 ;  /* 0x000000ff0900728c */ /* 0x000fd2000bf05300 */
[----:B------:R-:W-:Y:S05]  /*0210*/  BRA.U !UP0, `(.L_x_3) ;  /* 0x00000001080c7547 */ /* 0x000fea000b800000 */
[----:B------:R-:W2:Y:S02]  /*0220*/  LDC.64 R46, c[0x0][0x8a8] ;  /* 0x00022a00ff2e7b82 */ /* 0x000ea40000000a00 */
[----:B--2---:R2:W5:Y:S01]  /*0230*/  LDG.E R46, desc[UR46][R46.64] ;  /* 0x0000002e2e2e7981 */ /* 0x004562000c1e1900 */
[----:B------:R-:W-:Y:S05]  /*0240*/  BRA `(.L_x_2) ;  /* 0x0000000000087947 */ /* 0x000fea0003800000 */
.L_x_3:
[----:B------:R-:W2:Y:S02]  /*0250*/  LDCU UR8, c[0x0][0x8a0] ;  /* 0x00011400ff0877ac */ /* 0x000ea40008000800 */
[----:B--2---:R-:W-:Y:S02]  /*0260*/  MOV R46, UR8 ;  /* 0x00000008002e7c02 */ /* 0x004fe40008000f00 */
.L_x_2:
[----:B------:R-:W-:Y:S01]  /*0270*/  IMAD.U32 R0, RZ, RZ, UR10 ;  /* 0x0000000aff007e24 */ /* 0x000fe2000f8e00ff */
[----:B------:R-:W-:Y:S04]  /*0280*/  BSSY.RECONVERGENT B0, `(.L_x_4) ;  /* 0x000000c000007945 */ /* 0x000fe80003800200 */
[C---:B------:R-:W-:Y:S02]  /*0290*/  ISETP.NE.OR P2, PT, R0.reuse, 0x1, !P1 ;  /* 0x000000010000780c */ /* 0x040fe40004f45670 */
[----:B------:R-:W-:-:S11]  /*02a0*/  ISETP.NE.OR P0, PT, R0, 0x3, !P1 ;  /* 0x000000030000780c */ /* 0x000fd60004f05670 */
[----:B------:R-:W-:Y:S05]  /*02b0*/  @P2 BRA `(.L_x_5) ;  /* 0x0000000000202947 */ /* 0x000fea0003800000 */
[----:B------:R-:W3:Y:S02]  /*02c0*/  LDCU.64 UR8, c[0x0][0x348] ;  /* 0x00006900ff0877ac */ /* 0x000ee40008000a00 */
[----:B---3--:R-:W-:Y:S02]  /*02d0*/  UIADD3 UR12, UP1, UPT, UR8, 0x80, URZ ;  /* 0x00000080080c7890 */ /* 0x008fe4000ff3e0ff */
[----:B------:R-:W-:Y:S02]  /*02e0*/  UIADD3 UR8, UP0, UPT, UR8, 0x180, URZ ;  /* 0x0000018008087890 */ /* 0x000fe4000ff1e0ff */
[----:B------:R-:W-:Y:S02]  /*02f0*/  UIADD3.X UR13, UPT, UPT, URZ, UR9, URZ, UP1, !UPT ;  /* 0x00000009ff0d7290 */ /* 0x000fe40008ffe4ff */
[----:B------:R-:W-:-:S07]  /*0300*/  UIADD3.X UR9, UPT, UPT, URZ, UR9, URZ, UP0, !UPT ;  /* 0x00000009ff097290 */ /* 0x000fce00087fe4ff */
[----:B------:R3:W-:Y:S02]  /*0310*/  UTMACCTL.PF [UR12] ;  /* 0x000000000c0079b9 */ /* 0x0007e40008040000 */
[----:B------:R3:W-:Y:S02]  /*0320*/  UTMACCTL.PF [UR8] ;  /* 0x00000000080079b9 */ /* 0x0007e40008040000 */
[----:B---3--:R-:W-:Y:S01]  /*0330*/  NOP ;  /* 0x0000000000007918 */ /* 0x008fe20000000000 */
.L_x_5:
[----:B------:R-:W-:Y:S05]  /*0340*/  BSYNC.RECONVERGENT B0 ;  /* 0x0000000000007941 */ /* 0x000fea0003800200 */
.L_x_4:
[----:B------:R-:W-:Y:S04]  /*0350*/  BSSY.RECONVERGENT B0, `(.L_x_6) ;  /* 0x000000a000007945 */ /* 0x000fe80003800200 */
        /* <DEDUP_REMOVED lines=9> */
.L_x_7:
[----:B------:R-:W-:Y:S05]  /*03f0*/  BSYNC.RECONVERGENT B0 ;  /* 0x0000000000007941 */ /* 0x000fea0003800200 */
.L_x_6:
[----:B------:R-:W3:Y:S01]  /*0400*/  LDCU.64 UR8, c[0x0][0x888] ;  /* 0x00011100ff0877ac */ /* 0x000ee20008000a00 */
[----:B------:R-:W-:Y:S02]  /*0410*/  UISETP.EQ.U32.AND UP1, UPT, UR6, URZ, UPT ;  /* 0x000000ff0600728c */ /* 0x000fe4000bf22070 */
[----:B------:R-:W-:Y:S02]  /*0420*/  UPLOP3.LUT UP5, UPT, UPT, UPT, UPT, 0x80, 0x8 ;  /* 0x000000000008789c */ /* 0x000fe40003faf070 */
[----:B---3--:R-:W-:-:S04]  /*0430*/  UISETP.NE.U32.AND UP0, UPT, UR8, URZ, UPT ;  /* 0x000000ff0800728c */ /* 0x008fc8000bf05070 */
[----:B------:R-:W-:-:S04]  /*0440*/  UISETP.NE.AND.EX UP0, UPT, UR9, URZ, UPT, UP0 ;  /* 0x000000ff0900728c */ /* 0x000fc8000bf05300 */
[----:B------:R-:W-:-:S04]  /*0450*/  UISETP.EQ.OR.EX UP2, UPT, UR7, URZ, !UP0, UP1 ;  /* 0x000000ff0700728c */ /* 0x000fc8000c742710 */
[----:B------:R-:W-:-:S05]  /*0460*/  UP2UR UR50, UPR, URZ, 0x4 ;  /* 0x00000004ff327883 */ /* 0x000fca0008000000 */
[----:B------:R-:W-:Y:S07]  /*0470*/  BRA.U !UP2, `(.L_x_8) ;  /* 0x000000010a207547 */ /* 0x000fee000b800000 */
[----:B------:R-:W-:Y:S01]  /*0480*/  UISETP.NE.U32.AND UP2, UPT, UR6, URZ, UPT ;  /* 0x000000ff0600728c */ /* 0x000fe2000bf45070 */
[----:B-----5:R-:W-:Y:S01]  /*0490*/  FSETP.NEU.AND P0, PT, R49, RZ, PT ;  /* 0x000000ff3100720b */ /* 0x020fe20003f0d000 */
[----:B------:R-:W-:Y:S02]  /*04a0*/  USEL UR6, URZ, 0xffffffff, UP0 ;  /* 0xffffffffff067887 */ /* 0x000fe40008000000 */
[----:B------:R-:W-:-:S10]  /*04b0*/  UISETP.NE.AND.EX UP2, UPT, UR7, URZ, UPT, UP2 ;  /* 0x000000ff0700728c */ /* 0x000fd4000bf45320 */
[----:B------:R-:W-:Y:S01]  /*04c0*/  VOTEU.ANY UP1, P0 ;  /* 0x0000000000ff7886 */ /* 0x000fe20000020100 */
[----:B------:R-:W-:-:S04]  /*04d0*/  @!UP2 USEL UR6, URZ, 0xffffffff, UP1 ;  /* 0xffffffffff06a887 */ /* 0x000fc80008800000 */
[----:B------:R-:W-:-:S04]  /*04e0*/  ULOP3.LUT UR6, UR6, 0x1, URZ, 0xc0, !UPT ;  /* 0x0000000106067892 */ /* 0x000fc8000f8ec0ff */
[----:B------:R-:W-:-:S11]  /*04f0*/  UISETP.NE.U32.AND UP5, UPT, UR6, 0x1, UPT ;  /* 0x000000010600788c */ /* 0x000fd6000bfa5070 */
.L_x_8:
[----:B------:R-:W3:Y:S01]  /*0500*/  SHFL.IDX PT, R0, R102, RZ, 0x1f ;  /* 0x00001fff66007589 */ /* 0x000ee200000e0000 */
[----:B------:R-:W-:-:S04]  /*0510*/  UISETP.NE.AND UP1, UPT, UR10, 0x2, UPT ;  /* 0x000000020a00788c */ /* 0x000fc8000bf25270 */
[----:B------:R-:W-:Y:S02]  /*0520*/  UISETP.EQ.AND UP2, UPT, UR5, URZ, !UP1 ;  /* 0x000000ff0500728c */ /* 0x000fe4000cf42270 */
[----:B------:R-:W-:-:S04]  /*0530*/  USEL UR6, URZ, 0x1, UP1 ;  /* 0x00000001ff067887 */ /* 0x000fc80008800000 */
[----:B------:R-:W-:Y:S02]  /*0540*/  PLOP3.LUT P5, PT, P1, PT, UP2, 0x80, 0x8 ;  /* 0x000000000008781c */ /* 0x000fe40000faf028 */
[----:B---3--:R-:W-:-:S13]  /*0550*/  ISETP.NE.AND P0, PT, R0, RZ, PT ;  /* 0x000000ff0000720c */ /* 0x008fda0003f05270 */
[----:B------:R-:W-:Y:S05]  /*0560*/  @P0 BRA `(.L_x_9) ;  /* 0x0000000400d00947 */ /* 0x000fea0003800000 */
[----:B------:R-:W-:Y:S01]  /*0570*/  ELECT P0, URZ, PT ;  /* 0x0000000000ff782f */ /* 0x000fe20003800000 */
[----:B------:R-:W-:-:S12]  /*0580*/  BSSY.RECONVERGENT B0, `(.L_x_9) ;  /* 0x0000072000007945 */ /* 0x000fd80003800200 */
[----:B------:R-:W-:Y:S05]  /*0590*/  @!P0 BRA `(.L_x_10) ;  /* 0x0000000400c08947 */ /* 0x000fea0003800000 */
[----:B------:R-:W-:Y:S01]  /*05a0*/  UMOV UR8, 0x400 ;  /* 0x0000040000087882 */ /* 0x000fe20000000000 */
[----:B------:R-:W-:Y:S01]  /*05b0*/  UMOV UR7, 0x1 ;  /* 0x0000000100077882 */ /* 0x000fe20000000000 */
[----:B------:R-:W-:Y:S02]  /*05c0*/  ULEA UR8, UR37, UR8, 0x18 ;  /* 0x0000000825087291 */ /* 0x000fe4000f8ec0ff */
[----:B------:R-:W-:-:S04]  /*05d0*/  UIADD3 UR12, UPT, UPT, -UR7, 0x100000, URZ ;  /* 0x00100000070c7890 */ /* 0x000fc8000fffe1ff */
[----:B------:R-:W-:Y:S02]  /*05e0*/  USHF.L.U32 UR13, UR12, 0xb, URZ ;  /* 0x0000000b0c0d7899 */ /* 0x000fe400080006ff */
[----:B------:R-:W-:Y:S01]  /*05f0*/  USHF.L.U32 UR12, UR12, 0x1, URZ ;  /* 0x000000010c0c7899 */ /* 0x000fe200080006ff */
[----:B------:R-:W3:Y:S11]  /*0600*/  FENCE.VIEW.ASYNC.S ;  /* 0x00000000000073c6 */ /* 0x000ef60000000000 */
[----:B---3--:R3:W4:Y:S01]  /*0610*/  SYNCS.EXCH.64 URZ, [UR8], UR12 ;  /* 0x0000000c08ff75b2 */ /* 0x0087220008000100 */
[----:B------:R3:W1:Y:S01]  /*0620*/  SYNCS.EXCH.64 URZ, [UR8+0x1a0], UR12 ;  /* 0x0001a00c08ff75b2 */ /* 0x0006620008000100 */
        /* <DEDUP_REMOVED lines=101> */
[----:B------:R3:W1:Y:S02]  /*0c80*/  SYNCS.EXCH.64 URZ, [UR8+0x338], UR12 ;  /* 0x0003380c08ff75b2 */ /* 0x0006640008000100 */
[----:B---34-:R-:W-:Y:S01]  /*0c90*/  NOP ;  /* 0x0000000000007918 */ /* 0x018fe20000000000 */
.L_x_10:
[----:B------:R-:W-:Y:S05]  /*0ca0*/  BSYNC.RECONVERGENT B0 ;  /* 0x0000000000007941 */ /* 0x000fea0003800200 */
.L_x_9:
[----:B------:R-:W3:Y:S01]  /*0cb0*/  SHFL.IDX PT, R0, R102, RZ, 0x1f ;  /* 0x00001fff66007589 */ /* 0x000ee200000e0000 */
[----:B------:R-:W-:Y:S01]  /*0cc0*/  NOP ;  /* 0x0000000000007918 */ /* 0x000fe20000000000 */
[----:B---3--:R-:W-:-:S13]  /*0cd0*/  ISETP.NE.AND P0, PT, R0, 0x1, PT ;  /* 0x000000010000780c */ /* 0x008fda0003f05270 */
[----:B------:R-:W-:Y:S05]  /*0ce0*/  @P0 BRA `(.L_x_11) ;  /* 0x0000000000440947 */ /* 0x000fea0003800000 */
[----:B------:R-:W-:Y:S01]  /*0cf0*/  UMOV UR9, 0x400 ;  /* 0x0000040000097882 */ /* 0x000fe20000000000 */
[----:B------:R-:W-:Y:S01]  /*0d00*/  UMOV UR8, 0x20 ;  /* 0x0000002000087882 */ /* 0x000fe20000000000 */
[----:B------:R-:W-:Y:S01]  /*0d10*/  UMOV UR7, 0x80 ;  /* 0x0000008000077882 */ /* 0x000fe20000000000 */
[----:B------:R-:W-:Y:S02]  /*0d20*/  ULEA UR9, UR37, UR9, 0x18 ;  /* 0x0000000925097291 */ /* 0x000fe4000f8ec0ff */
[----:B------:R-:W-:-:S04]  /*0d30*/  UIADD3 UR12, UPT, UPT, -UR8, 0x100000, URZ ;  /* 0x00100000080c7890 */ /* 0x000fc8000fffe1ff */
[----:B------:R-:W-:Y:S02]  /*0d40*/  USHF.L.U32 UR13, UR12, 0xb, URZ ;  /* 0x0000000b0c0d7899 */ /* 0x000fe400080006ff */
[----:B------:R-:W-:Y:S02]  /*0d50*/  USHF.L.U32 UR12, UR12, 0x1, URZ ;  /* 0x000000010c0c7899 */ /* 0x000fe400080006ff */
[----:B------:R-:W-:-:S04]  /*0d60*/  UIADD3 UR14, UPT, UPT, -UR7, 0x100000, URZ ;  /* 0x00100000070e7890 */ /* 0x000fc8000fffe1ff */
[----:B------:R-:W-:Y:S02]  /*0d70*/  USHF.L.U32 UR15, UR14, 0xb, URZ ;  /* 0x0000000b0e0f7899 */ /* 0x000fe400080006ff */
[----:B------:R-:W-:Y:S01]  /*0d80*/  USHF.L.U32 UR14, UR14, 0x1, URZ ;  /* 0x000000010e0e7899 */ /* 0x000fe200080006ff */
[----:B------:R-:W-:Y:S01]  /*0d90*/  ELECT P0, URZ, PT ;  /* 0x0000000000ff782f */ /* 0x000fe20003800000 */
[----:B------:R-:W3:Y:S02]  /*0da0*/  FENCE.VIEW.ASYNC.S ;  /* 0x00000000000073c6 */ /* 0x000ee40000000000 */
[----:B---3--:R3:W4:Y:S08]  /*0db0*/  SYNCS.EXCH.64 URZ, [UR9+0x340], UR12 ;  /* 0x0003400c09ff75b2 */ /* 0x0087300008000100 */
[----:B------:R3:W1:Y:S01]  /*0dc0*/  SYNCS.EXCH.64 URZ, [UR9+0x350], UR14 ;  /* 0x0003500e09ff75b2 */ /* 0x0006620008000100 */
[----:B------:R3:W1:Y:S01]  /*0dd0*/  SYNCS.EXCH.64 URZ, [UR9+0x348], UR12 ;  /* 0x0003480c09ff75b2 */ /* 0x0006620008000100 */
[----:B------:R3:W1:Y:S01]  /*0de0*/  SYNCS.EXCH.64 URZ, [UR9+0x358], UR14 ;  /* 0x0003580e09ff75b2 */ /* 0x0006620008000100 */
[----:B------:R-:W-:Y:S01]  /*0df0*/  NOP ;  /* 0x0000000000007918 */ /* 0x000fe20000000000 */
.L_x_11:
[----:B------:R-:W2:Y:S01]  /*0e00*/  SHFL.IDX PT, R0, R102, RZ, 0x1f ;  /* 0x00001fff66007589 */ /* 0x000ea200000e0000 */
[----:B------:R-:W-:Y:S01]  /*0e10*/  NOP ;  /* 0x0000000000007918 */ /* 0x000fe20000000000 */
[----:B--2---:R-:W-:-:S13]  /*0e20*/  ISETP.NE.AND P0, PT, R0, 0x3, PT ;  /* 0x000000030000780c */ /* 0x004fda0003f05270 */
[----:B------:R-:W-:Y:S05]  /*0e30*/  @P0 BRA `(.L_x_12) ;  /* 0x00000000002c0947 */ /* 0x000fea0003800000 */
[----:B------:R-:W-:Y:S01]  /*0e40*/  UMOV UR8, 0x400 ;  /* 0x0000040000087882 */ /* 0x000fe20000000000 */
[----:B------:R-:W-:Y:S01]  /*0e50*/  UMOV UR7, 0x20 ;  /* 0x0000002000077882 */ /* 0x000fe20000000000 */
[----:B------:R-:W-:Y:S02]  /*0e60*/  ULEA UR8, UR37, UR8, 0x18 ;  /* 0x0000000825087291 */ /* 0x000fe4000f8ec0ff */
[----:B---3--:R-:W-:-:S04]  /*0e70*/  UIADD3 UR12, UPT, UPT, -UR7, 0x100000, URZ ;  /* 0x00100000070c7890 */ /* 0x008fc8000fffe1ff */
[----:B------:R-:W-:Y:S02]  /*0e80*/  USHF.L.U32 UR13, UR12, 0xb, URZ ;  /* 0x0000000b0c0d7899 */ /* 0x000fe400080006ff */
[----:B------:R-:W-:Y:S01]  /*0e90*/  USHF.L.U32 UR12, UR12, 0x1, URZ ;  /* 0x000000010c0c7899 */ /* 0x000fe200080006ff */
[----:B------:R-:W-:Y:S01]  /*0ea0*/  ELECT P0, URZ, PT ;  /* 0x0000000000ff782f */ /* 0x000fe20003800000 */
[----:B------:R-:W2:Y:S10]  /*0eb0*/  FENCE.VIEW.ASYNC.S ;  /* 0x00000000000073c6 */ /* 0x000eb40000000000 */
[----:B--2---:R2:W3:Y:S01]  /*0ec0*/  SYNCS.EXCH.64 URZ, [UR8+0x360], UR12 ;  /* 0x0003600c08ff75b2 */ /* 0x0044e20008000100 */
[----:B------:R2:W1:Y:S01]  /*0ed0*/  SYNCS.EXCH.64 URZ, [UR8+0x368], UR12 ;  /* 0x0003680c08ff75b2 */ /* 0x0004620008000100 */
[----:B------:R-:W-:Y:S01]  /*0ee0*/  NOP ;  /* 0x0000000000007918 */ /* 0x000fe20000000000 */
.L_x_12:
[----:B------:R-:W4:Y:S01]  /*0ef0*/  SHFL.IDX PT, R0, R102, RZ, 0x1f ;  /* 0x00001fff66007589 */ /* 0x000f2200000e0000 */
[----:B------:R-:W-:Y:S01]  /*0f00*/  NOP ;  /* 0x0000000000007918 */ /* 0x000fe20000000000 */
[----:B----4-:R-:W-:-:S13]  /*0f10*/  ISETP.NE.AND P0, PT, R0, 0x4, PT ;  /* 0x000000040000780c */ /* 0x010fda0003f05270 */
[----:B------:R-:W-:Y:S05]  /*0f20*/  @P0 BRA `(.L_x_13) ;  /* 0x0000000000480947 */ /* 0x000fea0003800000 */
[----:B---3--:R-:W-:Y:S01]  /*0f30*/  UMOV UR9, 0x1e0 ;  /* 0x000001e000097882 */ /* 0x008fe20000000000 */
[----:B--2---:R-:W-:Y:S01]  /*0f40*/  UMOV UR8, 0x400 ;  /* 0x0000040000087882 */ /* 0x004fe20000000000 */
[----:B------:R-:W-:Y:S01]  /*0f50*/  USEL UR9, UR9, 0x1a0, UP5 ;  /* 0x000001a009097887 */ /* 0x000fe2000a800000 */
        /* <DEDUP_REMOVED lines=9> */
[----:B------:R-:W2:Y:S02]  /*0ff0*/  FENCE.VIEW.ASYNC.S ;  /* 0x00000000000073c6 */ /* 0x000ea40000000000 */
[----:B--2---:R4:W2:Y:S08]  /*1000*/  SYNCS.EXCH.64 URZ, [UR8+0x370], UR12 ;  /* 0x0003700c08ff75b2 */ /* 0x0048b00008000100 */
[----:B------:R4:W3:Y:S01]  /*1010*/  SYNCS.EXCH.64 URZ, [UR8+0x380], UR14 ;  /* 0x0003800e08ff75b2 */ /* 0x0008e20008000100 */
[----:B------:R4:W1:Y:S01]  /*1020*/  SYNCS.EXCH.64 URZ, [UR8+0x378], UR12 ;  /* 0x0003780c08ff75b2 */ /* 0x0008620008000100 */
[----:B------:R4:W1:Y:S02]  /*1030*/  SYNCS.EXCH.64 URZ, [UR8+0x388], UR14 ;  /* 0x0003880e08ff75b2 */ /* 0x0008640008000100 */
[----:B----4-:R-:W-:Y:S01]  /*1040*/  NOP ;  /* 0x0000000000007918 */ /* 0x010fe20000000000 */
.L_x_13:
[----:B------:R-:W4:Y:S01]  /*1050*/  SHFL.IDX PT, R0, R102, RZ, 0x1f ;  /* 0x00001fff66007589 */ /* 0x000f2200000e0000 */
[----:B------:R-:W-:Y:S01]  /*1060*/  NOP ;  /* 0x0000000000007918 */ /* 0x000fe20000000000 */
[----:B----4-:R-:W-:-:S13]  /*1070*/  ISETP.NE.AND P0, PT, R0, 0x5, PT ;  /* 0x000000050000780c */ /* 0x010fda0003f05270 */
[----:B------:R-:W-:Y:S05]  /*1080*/  @P0 BRA `(.L_x_14) ;  /* 0x0000000000540947 */ /* 0x000fea0003800000 */
[----:B---3--:R-:W-:Y:S01]  /*1090*/  UMOV UR9, 0x400 ;  /* 0x0000040000097882 */ /* 0x008fe20000000000 */
[----:B--2---:R-:W-:Y:S01]  /*10a0*/  UMOV UR8, 0x1 ;  /* 0x0000000100087882 */ /* 0x004fe20000000000 */
        /* <DEDUP_REMOVED lines=13> */
[----:B------:R4:W1:Y:S01]  /*1180*/  SYNCS.EXCH.64 URZ, [UR9+0x3b8], UR14 ;  /* 0x0003b80e09ff75b2 */ /* 0x0008620008000100 */
[----:B------:R4:W1:Y:S01]  /*1190*/  SYNCS.EXCH.64 URZ, [UR9+0x3a0], UR12 ;  /* 0x0003a00c09ff75b2 */ /* 0x0008620008000100 */
[----:B------:R4:W1:Y:S01]  /*11a0*/  SYNCS.EXCH.64 URZ, [UR9+0x3c0], UR14 ;  /* 0x0003c00e09ff75b2 */ /* 0x0008620008000100 */
[----:B------:R4:W1:Y:S01]  /*11b0*/  SYNCS.EXCH.64 URZ, [UR9+0x3a8], UR12 ;  /* 0x0003a80c09ff75b2 */ /* 0x0008620008000100 */
[----:B------:R4:W1:Y:S02]  /*11c0*/  SYNCS.EXCH.64 URZ, [UR9+0x3c8], UR14 ;  /* 0x0003c80e09ff75b2 */ /* 0x0008640008000100 */
[----:B----4-:R-:W-:Y:S01]  /*11d0*/  NOP ;  /* 0x0000000000007918 */ /* 0x010fe20000000000 */
.L_x_14:
[----:B------:R-:W4:Y:S01]  /*11e0*/  SHFL.IDX PT, R0, R102, RZ, 0x1f ;  /* 0x00001fff66007589 */ /* 0x000f2200000e0000 */
[----:B------:R-:W-:Y:S01]  /*11f0*/  ISETP.NE.OR P1, PT, RZ, UR10, !P1 ;  /* 0x0000000aff007c0c */ /* 0x000fe2000cf25670 */
[----:B------:R-:W-:Y:S01]  /*1200*/  NOP ;  /* 0x0000000000007918 */ /* 0x000fe20000000000 */
[----:B----4-:R-:W-:-:S13]  /*1210*/  ISETP.NE.AND P0, PT, R0, 0x3, PT ;  /* 0x000000030000780c */ /* 0x010fda0003f05270 */
[----:B------:R-:W-:Y:S05]  /*1220*/  @P0 BRA `(.L_x_15) ;  /* 0x0000000000340947 */ /* 0x000fea0003800000 */
[----:B--2---:R-:W-:Y:S01]  /*1230*/  UMOV UR8, 0x400 ;  /* 0x0000040000087882 */ /* 0x004fe20000000000 */
[----:B------:R-:W-:Y:S01]  /*1240*/  UMOV UR7, 0x20 ;  /* 0x0000002000077882 */ /* 0x000fe20000000000 */
[----:B------:R-:W-:Y:S02]  /*1250*/  ULEA UR8, UR37, UR8, 0x18 ;  /* 0x0000000825087291 */ /* 0x000fe4000f8ec0ff */
[----:B---3--:R-:W-:-:S04]  /*1260*/  UIADD3 UR12, UPT, UPT, -UR7, 0x100000, URZ ;  /* 0x00100000070c7890 */ /* 0x008fc8000fffe1ff */
[----:B------:R-:W-:Y:S02]  /*1270*/  USHF.L.U32 UR13, UR12, 0xb, URZ ;  /* 0x0000000b0c0d7899 */ /* 0x000fe400080006ff */
[----:B------:R-:W-:Y:S01]  /*1280*/  USHF.L.U32 UR12, UR12, 0x1, URZ ;  /* 0x000000010c0c7899 */ /* 0x000fe200080006ff */
[----:B------:R-:W-:Y:S01]  /*1290*/  ELECT P0, URZ, PT ;  /* 0x0000000000ff782f */ /* 0x000fe20003800000 */
[----:B------:R-:W2:Y:S10]  /*12a0*/  FENCE.VIEW.ASYNC.S ;  /* 0x00000000000073c6 */ /* 0x000eb40000000000 */
[----:B--2---:R4:W2:Y:S01]  /*12b0*/  SYNCS.EXCH.64 URZ, [UR8+0x3d0], UR12 ;  /* 0x0003d00c08ff75b2 */ /* 0x0048a20008000100 */
[----:B------:R4:W3:Y:S01]  /*12c0*/  SYNCS.EXCH.64 URZ, [UR8+0x3e0], UR12 ;  /* 0x0003e00c08ff75b2 */ /* 0x0008e20008000100 */
[----:B------:R4:W1:Y:S01]  /*12d0*/  SYNCS.EXCH.64 URZ, [UR8+0x3d8], UR12 ;  /* 0x0003d80c08ff75b2 */ /* 0x0008620008000100 */
[----:B------:R4:W1:Y:S02]  /*12e0*/  SYNCS.EXCH.64 URZ, [UR8+0x3e8], UR12 ;  /* 0x0003e80c08ff75b2 */ /* 0x0008640008000100 */
[----:B----4-:R-:W-:Y:S01]  /*12f0*/  NOP ;  /* 0x0000000000007918 */ /* 0x010fe20000000000 */
.L_x_15:
[----:B------:R-:W-:Y:S01]  /*1300*/  VOTEU.ALL UP1, P1 ;  /* 0x0000000000ff7886 */ /* 0x000fe20000820000 */
[----:B--2---:R-:W2:Y:S01]  /*1310*/  LDCU UR8, c[0x0][0x36c] ;  /* 0x00006d80ff0877ac */ /* 0x004ea20008000800 */
[----:B------:R-:W-:Y:S01]  /*1320*/  NOP ;  /* 0x0000000000007918 */ /* 0x000fe20000000000 */
[----:B------:R-:W-:Y:S01]  /*1330*/  LOP3.LUT R10, R109, 0x1f, RZ, 0xc0, !PT ;  /* 0x0000001f6d0a7812 */ /* 0x000fe200078ec0ff */
[----:B---3--:R-:W-:Y:S01]  /*1340*/  UMOV UR12, 0x20 ;  /* 0x00000020000c7882 */ /* 0x008fe20000000000 */
[----:B------:R-:W-:Y:S01]  /*1350*/  @!UP1 UMOV UR7, 0x400 ;  /* 0x0000040000079882 */ /* 0x000fe20000000000 */
[----:B------:R-:W-:-:S04]  /*1360*/  @!UP1 UIADD3 UR12, UPT, UPT, -UR12, 0x100000, URZ ;  /* 0x001000000c0c9890 */ /* 0x000fc8000fffe1ff */
[----:B------:R-:W-:Y:S02]  /*1370*/  @!UP1 USHF.L.U32 UR13, UR12, 0xb, URZ ;  /* 0x0000000b0c0d9899 */ /* 0x000fe400080006ff */
[----:B------:R-:W-:Y:S02]  /*1380*/  @!UP1 USHF.L.U32 UR12, UR12, 0x1, URZ ;  /* 0x000000010c0c9899 */ /* 0x000fe400080006ff */
[----:B------:R-:W-:Y:S01]  /*1390*/  @!UP1 ULEA UR7, UR37, UR7, 0x18 ;  /* 0x0000000725079291 */ /* 0x000fe2000f8ec0ff */
[----:B------:R-:W-:Y:S01]  /*13a0*/  VOTEU.ALL UP1, P1 ;  /* 0x0000000000ff7886 */ /* 0x000fe20000820000 */
[----:B------:R-:W-:Y:S01]  /*13b0*/  UISETP.NE.AND UP4, UPT, UR10, URZ, UPT ;  /* 0x000000ff0a00728c */ /* 0x000fe2000bf85270 */
[----:B------:R-:W3:Y:S09]  /*13c0*/  FENCE.VIEW.ASYNC.S ;  /* 0x00000000000073c6 */ /* 0x000ef20000000000 */
[----:B---3--:R3:W4:Y:S01]  /*13d0*/  @!UP1 SYNCS.EXCH.64 URZ, [UR7+0x3f0], UR12 ;  /* 0x0003f00c07ff95b2 */ /* 0x0087220008000100 */
[----:B--2---:R-:W-:-:S09]  /*13e0*/  UISETP.EQ.U32.AND UP1, UPT, UR8, 0x1, UPT ;  /* 0x000000010800788c */ /* 0x004fd2000bf22070 */
[----:B------:R-:W-:Y:S05]  /*13f0*/  BRA.U !UP1, `(.L_x_16) ;  /* 0x0000000109087547 */ /* 0x000fea000b800000 */
[----:B-1--4-:R-:W-:Y:S01]  /*1400*/  UCGABAR_ARV ;  /* 0x00000000000079c7 */ /* 0x012fe20008000000 */
[----:B------:R-:W-:Y:S05]  /*1410*/  BRA `(.L_x_17) ;  /* 0x0000000000047947 */ /* 0x000fea0003800000 */
.L_x_16:
[----:B-1--4-:R-:W-:Y:S01]  /*1420*/  NOP ;  /* 0x0000000000007918 */ /* 0x012fe20000000000 */
.L_x_17:
[----:B------:R-:W1:Y:S01]  /*1430*/  S2R R11, SR_CTAID.X ;  /* 0x00000000000b7919 */ /* 0x000e620000002500 */
[----:B------:R-:W-:-:S05]  /*1440*/  CS2R.32 R96, SR_CgaSize ;  /* 0x0000000000607805 */ /* 0x000fca0000008a00 */
[----:B------:R-:W-:-:S05]  /*1450*/  IMAD R96, R96, -0xa0, RZ ;  /* 0xffffff6060607824 */ /* 0x000fca00078e02ff */
[----:B------:R-:W-:-:S14]  /*1460*/  R2UR UR8, R96 ;  /* 0x00000000600872ca */ /* 0x000fdc00000e0000 */
[----:B------:R-:W2:Y:S01]  /*1470*/  LDCU UR8, c[0x0][UR8+0x2b0] ;  /* 0x00005600080877ac */ /* 0x000ea20008000800 */
[----:B------:R-:W-:-:S05]  /*1480*/  CS2R.32 R0, SR_CgaSize ;  /* 0x0000000000007805 */ /* 0x000fca0000008a00 */
[----:B------:R-:W-:-:S06]  /*1490*/  IMAD R0, R0, -0xa0, RZ ;  /* 0xffffff6000007824 */ /* 0x000fcc00078e02ff */
[----:B------:R-:W4:Y:S01]  /*14a0*/  LDC R0, c[0x0][R0+0x2a0] ;  /* 0x0000a80000007b82 */ /* 0x000f220000000800 */
[----:B------:R-:W-:Y:S01]  /*14b0*/  PRMT R8, RZ, 0x7610, R8 ;  /* 0x00007610ff087816 */ /* 0x000fe20000000008 */
[----:B------:R-:W2:Y:S01]  /*14c0*/  S2R R20, SR_CTAID.Y ;  /* 0x0000000000147919 */ /* 0x000ea20000002600 */
[----:B------:R-:W-:-:S05]  /*14d0*/  CS2R.32 R96, SR_CgaSize ;  /* 0x0000000000607805 */ /* 0x000fca0000008a00 */
[----:B------:R-:W-:-:S05]  /*14e0*/  IMAD R96, R96, -0xa0, RZ ;  /* 0xffffff6060607824 */ /* 0x000fca00078e02ff */
[----:B---3--:R-:W-:-:S14]  /*14f0*/  R2UR UR7, R96 ;  /* 0x00000000600772ca */ /* 0x008fdc00000e0000 */
[----:B------:R-:W3:Y:S01]  /*1500*/  LDCU UR7, c[0x0][UR7+0x2b4] ;  /* 0x00005680070777ac */ /* 0x000ee20008000800 */
[----:B------:R-:W-:Y:S01]  /*1510*/  UISETP.NE.AND UP2, UPT, UR10, 0x2, UPT ;  /* 0x000000020a00788c */ /* 0x000fe2000bf45270 */
[----:B------:R-:W2:Y:S01]  /*1520*/  LDC R9, c[0x0][0xb24] ;  /* 0x0002c900ff097b82 */ /* 0x000ea20000000800 */
[----:B------:R-:W-:-:S05]  /*1530*/  CS2R.32 R94, SR_CgaSize ;  /* 0x00000000005e7805 */ /* 0x000fca0000008a00 */
[----:B------:R-:W-:-:S06]  /*1540*/  IMAD R94, R94, -0xa0, RZ ;  /* 0xffffff605e5e7824 */ /* 0x000fcc00078e02ff */
[----:B------:R-:W4:Y:S08]  /*1550*/  LDC R94, c[0x0][R94+0x2a4] ;  /* 0x0000a9005e5e7b82 */ /* 0x000f300000000800 */
[----:B------:R-:W4:Y:S01]  /*1560*/  LDC R40, c[0x0][0xb24] ;  /* 0x0002c900ff287b82 */ /* 0x000f220000000800 */
[----:B-1----:R-:W-:Y:S01]  /*1570*/  I2FP.F32.U32 R4, R11 ;  /* 0x0000000b00047245 */ /* 0x002fe20000201000 */
[----:B------:R-:W-:-:S06]  /*1580*/  IMAD.MOV.U32 R21, RZ, RZ, R11 ;  /* 0x000000ffff157224 */ /* 0x000fcc00078e000b */
[----:B------:R-:W1:Y:S01]  /*1590*/  S2UR UR36, SR_CTAID.Z ;  /* 0x00000000002479c3 */ /* 0x000e620000002700 */
[----:B--2---:R-:W-:Y:S02]  /*15a0*/  ISETP.GE.AND P0, PT, R9, 0x1, PT ;  /* 0x000000010900780c */ /* 0x004fe40003f06270 */
[----:B------:R-:W-:Y:S01]  /*15b0*/  I2FP.F32.U32 R2, R20 ;  /* 0x0000001400027245 */ /* 0x000fe20000201000 */
[----:B------:R-:W-:-:S04]  /*15c0*/  FMUL R4, R4, UR8 ;  /* 0x0000000804047c20 */ /* 0x000fc80008400000 */
[----:B---3--:R-:W-:Y:S01]  /*15d0*/  FMUL R2, R2, UR7 ;  /* 0x0000000702027c20 */ /* 0x008fe20008400000 */
[----:B------:R-:W2:Y:S01]  /*15e0*/  F2I.U32.TRUNC.NTZ R96, R4 ;  /* 0x0000000400607305 */ /* 0x000ea2000020f000 */
[----:B------:R-:W3:Y:S07]  /*15f0*/  LDCU UR7, c[0x0][0xb30] ;  /* 0x00016600ff0777ac */ /* 0x000eee0008000800 */
[----:B------:R-:W1:Y:S01]  /*1600*/  F2I.U32.TRUNC.NTZ R3, R2 ;  /* 0x0000000200037305 */ /* 0x000e62000020f000 */
[----:B--2---:R-:W-:-:S04]  /*1610*/  IMAD.MOV R96, RZ, RZ, -R96 ;  /* 0x000000ffff607224 */ /* 0x004fc800078e0a60 */
[----:B----4-:R-:W-:Y:S01]  /*1620*/  IMAD R96, R0, R96, R11 ;  /* 0x0000006000607224 */ /* 0x010fe200078e020b */
[----:B------:R-:W-:Y:S01]  /*1630*/  PRMT R0, RZ, 0x7610, R0 ;  /* 0x00007610ff007816 */ /* 0x000fe20000000000 */
[----:B---3--:R-:W-:Y:S01]  /*1640*/  UISETP.NE.AND UP3, UPT, UR7, 0x1, UPT ;  /* 0x000000010700788c */ /* 0x008fe2000bf65270 */
[----:B-1----:R-:W-:-:S05]  /*1650*/  IADD3 R3, PT, PT, -R3, RZ, RZ ;  /* 0x000000ff03037210 */ /* 0x002fca0007ffe1ff */
[----:B------:R-:W-:Y:S01]  /*1660*/  IMAD R94, R94, R3, R20 ;  /* 0x000000035e5e7224 */ /* 0x000fe200078e0214 */
[----:B------:R-:W-:Y:S06]  /*1670*/  BRA.U UP4, `(.L_x_18) ;  /* 0x0000000104247547 */ /* 0x000fec000b800000 */
[----:B------:R-:W-:Y:S01]  /*1680*/  ISETP.NE.AND P1, PT, R94, RZ, PT ;  /* 0x000000ff5e00720c */ /* 0x000fe20003f25270 */
[----:B------:R-:W-:Y:S01]  /*1690*/  IMAD.MOV.U32 R0, RZ, RZ, 0x3 ;  /* 0x00000003ff007424 */ /* 0x000fe200078e00ff */
[C---:B------:R-:W-:Y:S02]  /*16a0*/  LOP3.LUT R3, R96.reuse, 0xfffffffe, RZ, 0xc0, !PT ;  /* 0xfffffffe60037812 */ /* 0x040fe400078ec0ff */
[----:B------:R-:W-:Y:S02]  /*16b0*/  ISETP.LT.U32.OR P1, PT, R96, 0x2, !P1 ;  /* 0x000000026000780c */ /* 0x000fe40004f21470 */
[----:B------:R-:W-:Y:S02]  /*16c0*/  SHF.L.U32 R0, R0, R3, RZ ;  /* 0x0000000300007219 */ /* 0x000fe400000006ff */
[----:B------:R-:W-:Y:S02]  /*16d0*/  SEL R5, RZ, 0x1, !P1 ;  /* 0x00000001ff057807 */ /* 0x000fe40004800000 */
[----:B------:R-:W-:-:S05]  /*16e0*/  SEL R2, RZ, 0x2, !P1 ;  /* 0x00000002ff027807 */ /* 0x000fca0004800000 */
[----:B------:R-:W-:-:S05]  /*16f0*/  IMAD.IADD R2, R5, 0x1, R2 ;  /* 0x0000000105027824 */ /* 0x000fca00078e0202 */
[----:B------:R-:W-:Y:S02]  /*1700*/  PRMT R8, R2, 0x7610, R8 ;  /* 0x0000761002087816 */ /* 0x000fe40000000008 */
.L_x_18:
[----:B------:R-:W-:Y:S05]  /*1710*/  @!P0 BRA `(.L_x_19) ;  /* 0x0000000000b88947 */ /* 0x000fea0003800000 */
[----:B------:R-:W1:Y:S01]  /*1720*/  LDC.64 R4, c[0x0][0xb18] ;  /* 0x0002c600ff047b82 */ /* 0x000e620000000a00 */
[----:B------:R-:W-:-:S07]  /*1730*/  ISETP.NE.AND P0, PT, R9, 0x1, PT ;  /* 0x000000010900780c */ /* 0x000fce0003f05270 */
[----:B------:R-:W2:Y:S08]  /*1740*/  LDC R14, c[0x0][0xb0c] ;  /* 0x0002c300ff0e7b82 */ /* 0x000eb00000000800 */
[----:B------:R-:W3:Y:S08]  /*1750*/  LDC R13, c[0x0][0x370] ;  /* 0x0000dc00ff0d7b82 */ /* 0x000ef00000000800 */
[----:B------:R-:W4:Y:S01]  /*1760*/  LDC R16, c[0x0][0x374] ;  /* 0x0000dd00ff107b82 */ /* 0x000f220000000800 */
[----:B-1----:R-:W-:-:S07]  /*1770*/  ISETP.NE.AND P1, PT, R4, 0x1, PT ;  /* 0x000000010400780c */ /* 0x002fce0003f25270 */
[----:B------:R-:W3:Y:S01]  /*1780*/  LDC.64 R6, c[0x0][0xb10] ;  /* 0x0002c400ff067b82 */ /* 0x000ee20000000a00 */
[----:B--2---:R-:W-:-:S07]  /*1790*/  ISETP.NE.AND P2, PT, R14, 0x1, PT ;  /* 0x000000010e00780c */ /* 0x004fce0003f45270 */
[----:B------:R-:W1:Y:S08]  /*17a0*/  LDC R12, c[0x0][0xb20] ;  /* 0x0002c800ff0c7b82 */ /* 0x000e700000000800 */
[----:B------:R-:W2:Y:S01]  /*17b0*/  LDC.64 R2, c[0x0][0xb28] ;  /* 0x0002ca00ff027b82 */ /* 0x000ea20000000a00 */
[----:B----4-:R-:W-:-:S04]  /*17c0*/  IMAD.HI.U32 R15, R16, R5, RZ ;  /* 0x00000005100f7227 */ /* 0x010fc800078e00ff */
[----:B------:R-:W-:-:S04]  /*17d0*/  IMAD.HI.U32 R5, R20, R5, RZ ;  /* 0x0000000514057227 */ /* 0x000fc800078e00ff */
[----:B---3--:R-:W-:-:S04]  /*17e0*/  IMAD.HI.U32 R18, R13, R6, RZ ;  /* 0x000000060d127227 */ /* 0x008fc800078e00ff */
[C---:B------:R-:W-:Y:S01]  /*17f0*/  IMAD.HI.U32 R22, R11.reuse, R6, RZ ;  /* 0x000000060b167227 */ /* 0x040fe200078e00ff */
[-C--:B------:R-:W-:Y:S02]  /*1800*/  @P2 SHF.R.U32.HI R13, RZ, R7.reuse, R18 ;  /* 0x00000007ff0d2219 */ /* 0x080fe40000011612 */
[-C--:B-1----:R-:W-:Y:S02]  /*1810*/  @P1 SHF.R.U32.HI R16, RZ, R12.reuse, R15 ;  /* 0x0000000cff101219 */ /* 0x082fe4000001160f */
[----:B------:R-:W-:Y:S02]  /*1820*/  SHF.R.U32.HI R5, RZ, R12, R5 ;  /* 0x0000000cff057219 */ /* 0x000fe40000011605 */
[----:B------:R-:W-:Y:S02]  /*1830*/  SHF.R.U32.HI R22, RZ, R7, R22 ;  /* 0x00000007ff167219 */ /* 0x000fe40000011616 */
[----:B------:R-:W-:Y:S01]  /*1840*/  SEL R5, R20, R5, !P1 ;  /* 0x0000000514057207 */ /* 0x000fe20004800000 */
[----:B--2---:R-:W-:Y:S01]  /*1850*/  IMAD.HI.U32 R18, R16, R2, RZ ;  /* 0x0000000210127227 */ /* 0x004fe200078e00ff */
[----:B------:R-:W-:-:S02]  /*1860*/  SEL R21, R11, R22, !P2 ;  /* 0x000000160b157207 */ /* 0x000fc40005000000 */
[----:B------:R-:W-:Y:S01]  /*1870*/  IADD3 R7, PT, PT, -R5, RZ, RZ ;  /* 0x000000ff05077210 */ /* 0x000fe20007ffe1ff */
[----:B------:R-:W-:Y:S01]  /*1880*/  IMAD.HI.U32 R6, R13, R2, RZ ;  /* 0x000000020d067227 */ /* 0x000fe200078e00ff */
[----:B------:R-:W-:-:S03]  /*1890*/  @P0 SHF.R.U32.HI R16, RZ, R3, R18 ;  /* 0x00000003ff100219 */ /* 0x000fc60000011612 */
[----:B------:R-:W-:Y:S01]  /*18a0*/  IMAD R7, R4, R7, R20 ;  /* 0x0000000704077224 */ /* 0x000fe200078e0214 */
[----:B------:R-:W-:Y:S01]  /*18b0*/  @P0 SHF.R.U32.HI R13, RZ, R3, R6 ;  /* 0x00000003ff0d0219 */ /* 0x000fe20000011606 */
[----:B------:R-:W-:-:S04]  /*18c0*/  IMAD R16, R16, R9, RZ ;  /* 0x0000000910107224 */ /* 0x000fc800078e02ff */
[----:B------:R-:W-:Y:S01]  /*18d0*/  IMAD R6, R13, R9, RZ ;  /* 0x000000090d067224 */ /* 0x000fe200078e02ff */
[----:B------:R-:W-:-:S04]  /*18e0*/  ISETP.GE.AND P1, PT, R5, R16, PT ;  /* 0x000000100500720c */ /* 0x000fc80003f26270 */
[----:B------:R-:W-:Y:S01]  /*18f0*/  ISETP.GE.OR P1, PT, R21, R6, P1 ;  /* 0x000000061500720c */ /* 0x000fe20000f26670 */
[----:B------:R-:W-:-:S05]  /*1900*/  IMAD.HI.U32 R6, R5, R2, RZ ;  /* 0x0000000205067227 */ /* 0x000fca00078e00ff */
[----:B------:R-:W-:-:S04]  /*1910*/  SHF.R.U32.HI R6, RZ, R3, R6 ;  /* 0x00000003ff067219 */ /* 0x000fc80000011606 */
[----:B------:R-:W-:-:S03]  /*1920*/  SEL R6, R5, R6, !P0 ;  /* 0x0000000605067207 */ /* 0x000fc60004000000 */
[----:B------:R-:W-:Y:S01]  /*1930*/  @!P1 IMAD.HI.U32 R12, R21, R2, RZ ;  /* 0x00000002150c9227 */ /* 0x000fe200078e00ff */
[----:B------:R-:W-:-:S04]  /*1940*/  IADD3 R2, PT, PT, -R6, RZ, RZ ;  /* 0x000000ff06027210 */ /* 0x000fc80007ffe1ff */
[----:B------:R-:W-:Y:S01]  /*1950*/  @!P1 SHF.R.U32.HI R12, RZ, R3, R12 ;  /* 0x00000003ff0c9219 */ /* 0x000fe2000001160c */
[----:B------:R-:W-:-:S03]  /*1960*/  IMAD R2, R9, R2, R5 ;  /* 0x0000000209027224 */ /* 0x000fc600078e0205 */
[----:B------:R-:W-:-:S05]  /*1970*/  @!P1 SEL R3, R21, R12, !P0 ;  /* 0x0000000c15039207 */ /* 0x000fca0004000000 */
[--C-:B------:R-:W-:Y:S02]  /*1980*/  @!P1 IMAD.IADD R6, R6, 0x1, -R3.reuse ;  /* 0x0000000106069824 */ /* 0x100fe400078e0a03 */
[----:B------:R-:W-:Y:S01]  /*1990*/  @!P1 IMAD R3, R2, R13, R3 ;  /* 0x0000000d02039224 */ /* 0x000fe200078e0203 */
[----:B------:R-:W-:Y:S01]  /*19a0*/  IADD3 R2, PT, PT, -R21, RZ, RZ ;  /* 0x000000ff15027210 */ /* 0x000fe20007ffe1ff */
[----:B------:R-:W-:Y:S02]  /*19b0*/  @!P1 IMAD R5, R6, R9, R21 ;  /* 0x0000000906059224 */ /* 0x000fe400078e0215 */
[----:B------:R-:W-:Y:S02]  /*19c0*/  @!P1 IMAD.MOV.U32 R21, RZ, RZ, R3 ;  /* 0x000000ffff159224 */ /* 0x000fe400078e0003 */
[----:B------:R-:W-:Y:S02]  /*19d0*/  IMAD R2, R14, R2, R11 ;  /* 0x000000020e027224 */ /* 0x000fe400078e020b */
[----:B------:R-:W-:-:S02]  /*19e0*/  IMAD R20, R5, R4, R7 ;  /* 0x0000000405147224 */ /* 0x000fc400078e0207 */
[----:B------:R-:W-:Y:S02]  /*19f0*/  IMAD R21, R21, R14, R2 ;  /* 0x0000000e15157224 */ /* 0x000fe400078e0202 */
.L_x_19:
[----:B------:R-:W-:Y:S05]  /*1a00*/  BRA.U UP3, `(.L_x_20) ;  /* 0x0000000103407547 */ /* 0x000fea000b800000 */
[----:B------:R-:W1:Y:S08]  /*1a10*/  LDC.64 R4, c[0x0][0xb10] ;  /* 0x0002c400ff047b82 */ /* 0x000e700000000a00 */
[----:B------:R-:W2:Y:S08]  /*1a20*/  LDC.64 R2, c[0x0][0xb18] ;  /* 0x0002c600ff027b82 */ /* 0x000eb00000000a00 */
[----:B------:R-:W3:Y:S08]  /*1a30*/  LDC R6, c[0x0][0xb20] ;  /* 0x0002c800ff067b82 */ /* 0x000ef00000000800 */
[----:B------:R-:W4:Y:S01]  /*1a40*/  LDC R12, c[0x0][0xb0c] ;  /* 0x0002c300ff0c7b82 */ /* 0x000f220000000800 */
[----:B-1----:R-:W-:-:S05]  /*1a50*/  IMAD.HI.U32 R4, R21, R4, RZ ;  /* 0x0000000415047227 */ /* 0x002fca00078e00ff */
[----:B------:R-:W-:Y:S01]  /*1a60*/  SHF.R.U32.HI R4, RZ, R5, R4 ;  /* 0x00000005ff047219 */ /* 0x000fe20000011604 */
[----:B--2---:R-:W-:Y:S01]  /*1a70*/  IMAD.HI.U32 R3, R20, R3, RZ ;  /* 0x0000000314037227 */ /* 0x004fe200078e00ff */
[----:B------:R-:W-:-:S04]  /*1a80*/  ISETP.NE.AND P0, PT, R2, 0x1, PT ;  /* 0x000000010200780c */ /* 0x000fc80003f05270 */
[----:B---3--:R-:W-:-:S04]  /*1a90*/  SHF.R.U32.HI R3, RZ, R6, R3 ;  /* 0x00000006ff037219 */ /* 0x008fc80000011603 */
[----:B------:R-:W-:Y:S02]  /*1aa0*/  SEL R3, R20, R3, !P0 ;  /* 0x0000000314037207 */ /* 0x000fe40004000000 */
[----:B----4-:R-:W-:-:S04]  /*1ab0*/  ISETP.NE.AND P1, PT, R12, 0x1, PT ;  /* 0x000000010c00780c */ /* 0x010fc80003f25270 */
[----:B------:R-:W-:-:S05]  /*1ac0*/  SEL R6, R21, R4, !P1 ;  /* 0x0000000415067207 */ /* 0x000fca0004800000 */
[----:B------:R-:W-:Y:S02]  /*1ad0*/  IMAD.IADD R4, R3, 0x1, -R6 ;  /* 0x0000000103047824 */ /* 0x000fe400078e0a06 */
[----:B------:R-:W-:Y:S02]  /*1ae0*/  IMAD.IADD R3, R6, 0x1, -R3 ;  /* 0x0000000106037824 */ /* 0x000fe400078e0a03 */
[----:B------:R-:W-:Y:S02]  /*1af0*/  IMAD R21, R4, R12, R21 ;  /* 0x0000000c04157224 */ /* 0x000fe400078e0215 */
[----:B------:R-:W-:Y:S02]  /*1b00*/  IMAD R20, R3, R2, R20 ;  /* 0x0000000203147224 */ /* 0x000fe400078e0214 */
.L_x_20:
[----:B------:R-:W-:Y:S05]  /*1b10*/  BRA.U !UP1, `(.L_x_21) ;  /* 0x00000001090c7547 */ /* 0x000fea000b800000 */
[----:B------:R-:W-:Y:S01]  /*1b20*/  UCGABAR_WAIT ;  /* 0x0000000000007dc7 */ /* 0x000fe20008000000 */
[----:B------:R-:W-:Y:S01]  /*1b30*/  CCTL.IVALL ;  /* 0x00000000ff00798f */ /* 0x000fe20002000000 */
[----:B------:R-:W-:Y:S05]  /*1b40*/  BRA `(.L_x_22) ;  /* 0x0000000000047947 */ /* 0x000fea0003800000 */
.L_x_21:
[----:B------:R-:W-:Y:S06]  /*1b50*/  BAR.SYNC.DEFER_BLOCKING 0x0 ;  /* 0x0000000000007b1d */ /* 0x000fec0000010000 */
.L_x_22:
[----:B------:R-:W-:Y:S05]  /*1b60*/  BRA.U UP2, `(.L_x_23) ;  /* 0x0000002d02687547 */ /* 0x000fea000b800000 */
[----:B------:R-:W1:Y:S01]  /*1b70*/  LDCU UR4, c[0x0][0x38c] ;  /* 0x00007180ff0477ac */ /* 0x000e620008000800 */
[----:B------:R-:W2:Y:S01]  /*1b80*/  LDC R9, c[0x0][0x370] ;  /* 0x0000dc00ff097b82 */ /* 0x000ea20000000800 */
[----:B------:R-:W-:Y:S01]  /*1b90*/  IMAD.SHL.U32 R16, R11, 0x40, RZ ;  /* 0x000000400b107824 */ /* 0x000fe200078e00ff */
[----:B------:R-:W-:Y:S01]  /*1ba0*/  PLOP3.LUT P1, PT, PT, PT, UP5, 0x80, 0x8 ;  /* 0x000000000008781c */ /* 0x000fe20003f2f058 */
[----:B------:R-:W-:Y:S01]  /*1bb0*/  HFMA2 R12, -RZ, RZ, 0, 0 ;  /* 0x00000000ff0c7431 */ /* 0x000fe200000001ff */
[----:B------:R-:W-:Y:S01]  /*1bc0*/  UISETP.NE.AND UP1, UPT, UR10, URZ, UPT ;  /* 0x000000ff0a00728c */ /* 0x000fe2000bf25270 */
[----:B------:R-:W-:Y:S01]  /*1bd0*/  ISETP.NE.AND P4, PT, R10, RZ, P5 ;  /* 0x000000ff0a00720c */ /* 0x000fe20002f85270 */
[----:B------:R-:W-:Y:S01]  /*1be0*/  IMAD.MOV.U32 R15, RZ, RZ, 0x1 ;  /* 0x00000001ff0f7424 */ /* 0x000fe200078e00ff */
[----:B------:R-:W-:Y:S01]  /*1bf0*/  PLOP3.LUT P1, PT, P1, PT, PT, 0x8, 0x80 ;  /* 0x000000000080781c */ /* 0x000fe20000f2e170 */
[----:B------:R-:W3:Y:S01]  /*1c00*/  LDC R0, c[0x0][0x374] ;  /* 0x0000dd00ff007b82 */ /* 0x000ee20000000800 */
[----:B------:R-:W-:Y:S01]  /*1c10*/  IMAD.MOV.U32 R14, RZ, RZ, RZ ;  /* 0x000000ffff0e7224 */ /* 0x000fe200078e00ff */
[----:B------:R-:W-:Y:S01]  /*1c20*/  MOV R8, 0x1 ;  /* 0x0000000100087802 */ /* 0x000fe20000000f00 */
[----:B------:R-:W-:Y:S01]  /*1c30*/  IMAD.MOV.U32 R10, RZ, RZ, RZ ;  /* 0x000000ffff0a7224 */ /* 0x000fe200078e00ff */
[----:B------:R-:W-:Y:S01]  /*1c40*/  LOP3.LUT R16, R16, 0x40, RZ, 0xc0, !PT ;  /* 0x0000004010107812 */ /* 0x000fe200078ec0ff */
[----:B------:R-:W4:Y:S01]  /*1c50*/  LDCU.64 UR14, c[0x0][0x348] ;  /* 0x00006900ff0e77ac */ /* 0x000f220008000a00 */
[----:B-1----:R-:W-:-:S02]  /*1c60*/  UIADD3 UR5, UPT, UPT, UR4, 0x1f, URZ ;  /* 0x0000001f04057890 */ /* 0x002fc4000fffe0ff */
[----:B------:R-:W-:Y:S02]  /*1c70*/  USEL UR22, UR6, 0x2, UP1 ;  /* 0x0000000206167887 */ /* 0x000fe40008800000 */
[----:B------:R-:W-:Y:S01]  /*1c80*/  USHF.R.S32.HI UR7, URZ, 0x1f, UR5 ;  /* 0x0000001fff077899 */ /* 0x000fe20008011405 */
[----:B------:R-:W-:-:S03]  /*1c90*/  UMOV UR23, URZ ;  /* 0x000000ff00177c82 */ /* 0x000fc60008000000 */
[----:B------:R-:W-:Y:S02]  /*1ca0*/  ULEA.HI UR7, UR7, UR5, URZ, 0x5 ;  /* 0x0000000507077291 */ /* 0x000fe4000f8f28ff */
[----:B------:R-:W-:Y:S02]  /*1cb0*/  UIADD3 UR5, UPT, UPT, UR4, -0x1, URZ ;  /* 0xffffffff04057890 */ /* 0x000fe4000fffe0ff */
[----:B------:R-:W-:Y:S02]  /*1cc0*/  USHF.R.S32.HI UR7, URZ, 0x5, UR7 ;  /* 0x00000005ff077899 */ /* 0x000fe40008011407 */
[----:B------:R-:W-:Y:S02]  /*1cd0*/  UISETP.GE.U32.AND UP2, UPT, UR5, -0x3f, UPT ;  /* 0xffffffc10500788c */ /* 0x000fe4000bf46070 */
[----:B------:R-:W-:Y:S02]  /*1ce0*/  UISETP.LT.U32.AND UP0, UPT, UR7, 0x34, UPT ;  /* 0x000000340700788c */ /* 0x000fe4000bf01070 */
[----:B------:R-:W-:-:S02]  /*1cf0*/  UIADD3 UR4, UPT, UPT, UR4, 0x3e, URZ ;  /* 0x0000003e04047890 */ /* 0x000fc4000fffe0ff */
[----:B------:R-:W-:-:S04]  /*1d00*/  USEL UR5, UR7, 0x34, UP0 ;  /* 0x0000003407057887 */ /* 0x000fc80008000000 */
[----:B------:R-:W-:Y:S02]  /*1d10*/  UIADD3 UR21, UPT, UPT, UR5, -0x1, URZ ;  /* 0xffffffff05157890 */ /* 0x000fe4000fffe0ff */
[----:B------:R-:W-:Y:S02]  /*1d20*/  @UP2 UIADD3 UR21, UPT, UPT, UR5, URZ, URZ ;  /* 0x000000ff05152290 */ /* 0x000fe4000fffe0ff */
[----:B------:R-:W-:Y:S02]  /*1d30*/  UIADD3 UR24, UPT, UPT, UR7, -UR5, URZ ;  /* 0x8000000507187290 */ /* 0x000fe4000fffe0ff */
[----:B------:R-:W-:Y:S02]  /*1d40*/  UIADD3 UR13, UPT, UPT, UR21, 0x1, URZ ;  /* 0x00000001150d7890 */ /* 0x000fe4000fffe0ff */
[----:B--2-4-:R-:W-:-:S12]  /*1d50*/  UIADD3 UR21, UPT, UPT, -UR21, URZ, URZ ;  /* 0x000000ff15157290 */ /* 0x014fd8000fffe1ff */
.L_x_43:
[----:B------:R-:W-:Y:S01]  /*1d60*/  UISETP.NE.AND UP0, UPT, UR37, URZ, UPT ;  /* 0x000000ff2500728c */ /* 0x000fe2000bf05270 */
[----:B------:R-:W1:Y:S08]  /*1d70*/  S2UR UR37, SR_CgaCtaId ;  /* 0x00000000002579c3 */ /* 0x000e700000008800 */
[----:B------:R-:W-:Y:S05]  /*1d80*/  BRA.U UP0, `(.L_x_24) ;  /* 0x0000000100347547 */ /* 0x000fea000b800000 */
[----:B------:R-:W2:Y:S01]  /*1d90*/  S2R R2, SR_CgaCtaId ;  /* 0x0000000000027919 */ /* 0x000ea20000008800 */
[----:B------:R-:W-:-:S04]  /*1da0*/  MOV R3, 0x400 ;  /* 0x0000040000037802 */ /* 0x000fc80000000f00 */
[----:B--2---:R-:W-:Y:S02]  /*1db0*/  LEA R3, R2, R3, 0x18 ;  /* 0x0000000302037211 */ /* 0x004fe400078ec0ff */
[----:B------:R-:W-:-:S03]  /*1dc0*/  SHF.L.U32 R2, R8, 0x1f, RZ ;  /* 0x0000001f08027819 */ /* 0x000fc600000006ff */
[----:B------:R-:W-:-:S04]  /*1dd0*/  IMAD R3, R10, 0x8, R3 ;  /* 0x000000080a037824 */ /* 0x000fc800078e0203 */
[----:B------:R-:W2:Y:S02]  /*1de0*/  SYNCS.PHASECHK.TRANS64.TRYWAIT P0, [R3+URZ+0x3e0], R2 ;  /* 0x0003e002030075a7 */ /* 0x000ea400080011ff */
[----:B--2---:R-:W-:Y:S05]  /*1df0*/  @!P0 BRA `(.L_x_25) ;  /* 0x0000007800f08947 */ /* 0x004fea0003800000 */
.L_x_172:
[----:B------:R-:W-:Y:S01]  /*1e00*/  VIADD R10, R10, 0x1 ;  /* 0x000000010a0a7836 */ /* 0x000fe20000000000 */
[----:B------:R2:W-:Y:S04]  /*1e10*/  SYNCS.ARRIVE.TRANS64.A1T0 RZ, [R3+URZ+0x3d0], RZ ;  /* 0x0003d0ff03ff79a7 */ /* 0x0005e800081000ff */
[----:B------:R-:W-:-:S04]  /*1e20*/  ISETP.NE.AND P0, PT, R10, 0x2, PT ;  /* 0x000000020a00780c */ /* 0x000fc80003f05270 */
[----:B------:R-:W-:Y:S02]  /*1e30*/  SEL R10, R10, RZ, P0 ;  /* 0x000000ff0a0a7207 */ /* 0x000fe40000000000 */
[----:B--2---:R-:W-:-:S04]  /*1e40*/  SEL R3, RZ, 0x1, P0 ;  /* 0x00000001ff037807 */ /* 0x004fc80000000000 */
[----:B------:R-:W-:-:S07]  /*1e50*/  LOP3.LUT R8, R8, R3, RZ, 0x3c, !PT ;  /* 0x0000000308087212 */ /* 0x000fce00078e3cff */
.L_x_24:
[----:B------:R-:W-:Y:S01]  /*1e60*/  UMOV UR6, 0x400 ;  /* 0x0000040000067882 */ /* 0x000fe20000000000 */
[----:B------:R-:W-:Y:S01]  /*1e70*/  LEA.HI R3, R21, R21, RZ, 0x1 ;  /* 0x0000001515037211 */ /* 0x000fe200078f08ff */
[----:B-1----:R-:W-:Y:S01]  /*1e80*/  ULEA UR6, UR37, UR6, 0x18 ;  /* 0x0000000625067291 */ /* 0x002fe2000f8ec0ff */
[----:B------:R-:W-:Y:S01]  /*1e90*/  SHF.L.U32 R2, R15, 0x1f, RZ ;  /* 0x0000001f0f027819 */ /* 0x000fe200000006ff */
[----:B------:R-:W-:Y:S01]  /*1ea0*/  UISETP.GE.U32.AND UP0, UPT, UR4, 0x3f, UPT ;  /* 0x0000003f0400788c */ /* 0x000fe2000bf06070 */
[C---:B------:R-:W-:Y:S01]  /*1eb0*/  R2UR UR9, R16.reuse ;  /* 0x00000000100972ca */ /* 0x040fe200000e0000 */
[----:B------:R-:W-:Y:S01]  /*1ec0*/  ULEA UR8, UR23, UR6, 0x3 ;  /* 0x0000000617087291 */ /* 0x000fe2000f8e18ff */
[----:B------:R-:W-:Y:S01]  /*1ed0*/  IMAD.SHL.U32 R3, R3, 0x40, RZ ;  /* 0x0000004003037824 */ /* 0x000fe200078e00ff */
[----:B------:R-:W-:Y:S01]  /*1ee0*/  R2UR UR11, R16 ;  /* 0x00000000100b72ca */ /* 0x000fe200000e0000 */
[----:B------:R-:W-:-:S03]  /*1ef0*/  UMOV UR25, URZ ;  /* 0x000000ff00197c82 */ /* 0x000fc60008000000 */
[----:B------:R-:W-:-:S03]  /*1f00*/  R2UR UR35, R3 ;  /* 0x00000000032372ca */ /* 0x000fc600000e0000 */
[----:B------:R1:W2:Y:S01]  /*1f10*/  SYNCS.PHASECHK.TRANS64.TRYWAIT P0, [UR8+0x1a0], R2 ;  /* 0x0001a002ff0075a7 */ /* 0x0002a20008001108 */
[----:B------:R-:W-:-:S09]  /*1f20*/  R2UR UR8, R20 ;  /* 0x00000000140872ca */ /* 0x000fd200000e0000 */
[----:B------:R-:W-:-:S04]  /*1f30*/  ULOP3.LUT UR35, UR9, 0xffffff80, UR35, 0xf8, !UPT ;  /* 0xffffff8009237892 */ /* 0x000fc8000f8ef823 */
[----:B------:R-:W-:Y:S01]  /*1f40*/  ULEA UR11, UR8, UR11, 0x7 ;  /* 0x0000000b080b7291 */ /* 0x000fe2000f8e38ff */
[----:B------:R-:W-:Y:S11]  /*1f50*/  BRA.U !UP0, `(.L_x_26) ;  /* 0x0000000108bc7547 */ /* 0x000ff6000b800000 */
[----:B------:R-:W-:Y:S01]  /*1f60*/  UMOV UR16, UR21 ;  /* 0x0000001500107c82 */ /* 0x000fe20008000000 */
[----:B------:R-:W-:Y:S01]  /*1f70*/  UMOV UR17, UR23 ;  /* 0x0000001700117c82 */ /* 0x000fe20008000000 */
[----:B------:R-:W-:-:S05]  /*1f80*/  UMOV UR34, URZ ;  /* 0x000000ff00227c82 */ /* 0x000fca0008000000 */
.L_x_32:
[----:B------:R-:W-:Y:S01]  /*1f90*/  ULEA UR33, UR17, UR6, 0x3 ;  /* 0x0000000611217291 */ /* 0x000fe2000f8e18ff */
[----:B------:R-:W-:Y:S01]  /*1fa0*/  @P5 MOV R3, 0x2000 ;  /* 0x0000200000035802 */ /* 0x000fe20000000f00 */
[----:B-12-4-:R-:W-:Y:S10]  /*1fb0*/  @P0 BRA `(.L_x_27) ;  /* 0x00000000000c0947 */ /* 0x016ff40003800000 */
[----:B------:R-:W-:-:S04]  /*1fc0*/  SHF.L.U32 R5, R15, 0x1f, RZ ;  /* 0x0000001f0f057819 */ /* 0x000fc800000006ff */
[----:B------:R-:W2:Y:S02]  /*1fd0*/  SYNCS.PHASECHK.TRANS64.TRYWAIT P0, [UR33+0x1a0], R5 ;  /* 0x0001a005ff0075a7 */ /* 0x000ea40008001121 */
[----:B--2---:R-:W-:Y:S05]  /*1fe0*/  @!P0 BRA `(.L_x_28) ;  /* 0x0000007800888947 */ /* 0x004fea0003800000 */
.L_x_27:
[----:B------:R2:W-:Y:S01]  /*1ff0*/  @P5 SYNCS.ARRIVE.TRANS64 RZ, [UR33], R3 ;  /* 0x00000003ffff59a7 */ /* 0x0005e20008000021 */
[----:B------:R-:W-:Y:S02]  /*2000*/  ULOP3.LUT UR8, UR22, 0x2, URZ, 0xfc, !UPT ;  /* 0x0000000216087892 */ /* 0x000fe4000f8efcff */
[----:B------:R-:W-:Y:S02]  /*2010*/  UIADD3 UR16, UPT, UPT, UR16, 0x1, URZ ;  /* 0x0000000110107890 */ /* 0x000fe4000fffe0ff */
[----:B------:R-:W-:Y:S02]  /*2020*/  UISETP.NE.AND UP0, UPT, UR8, 0x2, UPT ;  /* 0x000000020800788c */ /* 0x000fe4000bf05270 */
[----:B------:R-:W-:-:S07]  /*2030*/  UISETP.NE.AND UP2, UPT, UR16, 0x1, UPT ;  /* 0x000000011000788c */ /* 0x000fce000bf45270 */
[----:B------:R-:W-:Y:S05]  /*2040*/  BRA.U UP0, `(.L_x_29) ;  /* 0x0000000100047547 */ /* 0x000fea000b800000 */
[----:B------:R-:W-:Y:S05]  /*2050*/  BPT.TRAP 0x1 ;  /* 0x000000040000795c */ /* 0x000fea0000300000 */
.L_x_29:
[----:B------:R-:W-:Y:S04]  /*2060*/  BSSY.RECONVERGENT B0, `(.L_x_30) ;  /* 0x0000003000007945 */ /* 0x000fe80003800200 */
[----:B------:R-:W-:Y:S05]  /*2070*/  @!P4 BRA `(.L_x_31) ;  /* 0x000000000004c947 */ /* 0x000fea0003800000 */
[----:B------:R-:W-:Y:S05]  /*2080*/  BPT.TRAP 0x1 ;  /* 0x000000040000795c */ /* 0x000fea0000300000 */
.L_x_31:
[----:B------:R-:W-:Y:S05]  /*2090*/  BSYNC.RECONVERGENT B0 ;  /* 0x0000000000007941 */ /* 0x000fea0003800200 */
.L_x_30:
[----:B------:R-:W-:Y:S02]  /*20a0*/  UIADD3 UR23, UPT, UPT, UR17, 0x1, URZ ;  /* 0x0000000111177890 */ /* 0x000fe4000fffe0ff */
[----:B------:R-:W-:Y:S02]  /*20b0*/  UIADD3 UR28, UP1, UPT, UR14, 0x80, URZ ;  /* 0x000000800e1c7890 */ /* 0x000fe4000ff3e0ff */
[----:B------:R-:W-:Y:S02]  /*20c0*/  UISETP.NE.AND UP0, UPT, UR23, 0x34, UPT ;  /* 0x000000341700788c */ /* 0x000fe4000bf05270 */
[----:B------:R-:W-:Y:S02]  /*20d0*/  ULOP3.LUT UR33, UR33, 0xfefffff8, URZ, 0xc0, !UPT ;  /* 0xfefffff821217892 */ /* 0x000fe4000f8ec0ff */
[----:B------:R-:W-:Y:S02]  /*20e0*/  USEL UR9, URZ, 0x1, UP0 ;  /* 0x00000001ff097887 */ /* 0x000fe40008000000 */
[----:B------:R-:W-:-:S02]  /*20f0*/  USEL UR23, UR23, URZ, UP0 ;  /* 0x000000ff17177287 */ /* 0x000fc40008000000 */
[----:B------:R-:W-:Y:S02]  /*2100*/  UIADD3 UR26, UP0, UPT, UR14, 0x180, URZ ;  /* 0x000001800e1a7890 */ /* 0x000fe4000ff1e0ff */
[----:B------:R-:W-:Y:S01]  /*2110*/  ULEA UR8, UR23, UR6, 0x3 ;  /* 0x0000000617087291 */ /* 0x000fe2000f8e18ff */
[----:B------:R-:W-:Y:S01]  /*2120*/  LOP3.LUT R15, R15, UR9, RZ, 0x3c, !PT ;  /* 0x000000090f0f7c12 */ /* 0x000fe2000f8e3cff */
[----:B------:R-:W-:Y:S02]  /*2130*/  UIADD3.X UR29, UPT, UPT, URZ, UR15, URZ, UP1, !UPT ;  /* 0x0000000fff1d7290 */ /* 0x000fe40008ffe4ff */
[----:B------:R-:W-:Y:S01]  /*2140*/  UIADD3.X UR27, UPT, UPT, URZ, UR15, URZ, UP0, !UPT ;  /* 0x0000000fff1b7290 */ /* 0x000fe200087fe4ff */
[----:B-1----:R-:W-:Y:S01]  /*2150*/  SHF.L.U32 R2, R15, 0x1f, RZ ;  /* 0x0000001f0f027819 */ /* 0x002fe200000006ff */
[----:B------:R-:W-:Y:S01]  /*2160*/  UMOV UR18, 0x0 ;  /* 0x0000000000127882 */ /* 0x000fe20000000000 */
[----:B------:R-:W-:Y:S01]  /*2170*/  UMOV UR19, 0x10000000 ;  /* 0x1000000000137882 */ /* 0x000fe20000000000 */
[----:B------:R-:W-:Y:S01]  /*2180*/  UMOV UR10, UR34 ;  /* 0x00000022000a7c82 */ /* 0x000fe20008000000 */
[----:B------:R4:W1:Y:S01]  /*2190*/  SYNCS.PHASECHK.TRANS64.TRYWAIT P0, [UR8+0x1a0], R2 ;  /* 0x0001a002ff0075a7 */ /* 0x0008620008001108 */
[----:B------:R-:W-:Y:S01]  /*21a0*/  ULEA UR8, UR17, UR6, 0xb ;  /* 0x0000000611087291 */ /* 0x000fe2000f8e58ff */
[----:B------:R-:W-:Y:S01]  /*21b0*/  UMOV UR12, UR36 ;  /* 0x00000024000c7c82 */ /* 0x000fe20008000000 */
[----:B------:R-:W-:-:S02]  /*21c0*/  UMOV UR9, UR33 ;  /* 0x0000002100097c82 */ /* 0x000fc40008000000 */
[----:B------:R-:W-:Y:S02]  /*21d0*/  UIADD3 UR32, UPT, UPT, UR8, 0x4600, URZ ;  /* 0x0000460008207890 */ /* 0x000fe4000fffe0ff */
[----:B------:R-:W-:Y:S01]  /*21e0*/  UIADD3 UR8, UPT, UPT, UR8, 0x1e600, URZ ;  /* 0x0001e60008087890 */ /* 0x000fe2000fffe0ff */
[----:B------:R-:W-:Y:S01]  /*21f0*/  UMOV UR25, UR13 ;  /* 0x0000000d00197c82 */ /* 0x000fe20008000000 */
[----:B------:R-:W-:-:S05]  /*2200*/  UMOV UR17, UR23 ;  /* 0x0000001700117c82 */ /* 0x000fca0008000000 */
[----:B------:R2:W-:Y:S02]  /*2210*/  UTMALDG.3D.2CTA [UR32], [UR28], desc[UR18] ;  /* 0x000012201c0075b4 */ /* 0x0005e40008211000 */
[----:B------:R4:W-:Y:S01]  /*2220*/  UTMALDG.3D.2CTA [UR8], [UR26], desc[UR18] ;  /* 0x000012081a0075b4 */ /* 0x0009e20008211000 */
[----:B--2---:R-:W-:Y:S01]  /*2230*/  UIADD3 UR34, UPT, UPT, UR34, 0x20, URZ ;  /* 0x0000002022227890 */ /* 0x004fe2000fffe0ff */
[----:B------:R-:W-:Y:S11]  /*2240*/  BRA.U UP2, `(.L_x_32) ;  /* 0xfffffffd02507547 */ /* 0x000ff6000b83ffff */
.L_x_26:
[----:B----4-:R-:W-:Y:S01]  /*2250*/  ULEA UR8, UR23, UR6, 0x3 ;  /* 0x0000000617087291 */ /* 0x010fe2000f8e18ff */
[----:B-1----:R-:W-:Y:S01]  /*2260*/  SHF.L.U32 R2, R15, 0x1f, RZ ;  /* 0x0000001f0f027819 */ /* 0x002fe200000006ff */
[----:B------:R-:W-:Y:S01]  /*2270*/  @!P1 SYNCS.ARRIVE.TRANS64.A1T0 RZ, [UR6+0x368], RZ ;  /* 0x000368ffffff99a7 */ /* 0x000fe20008100006 */
[----:B------:R-:W-:-:S06]  /*2280*/  UISETP.GT.AND UP0, UPT, UR7, UR5, UPT ;  /* 0x000000050700728c */ /* 0x000fcc000bf04270 */
[----:B--2---:R1:W2:Y:S03]  /*2290*/  SYNCS.PHASECHK.TRANS64.TRYWAIT P0, [UR8+0x1a0], R2 ;  /* 0x0001a002ff0075a7 */ /* 0x0042a60008001108 */
[----:B------:R-:W-:Y:S05]  /*22a0*/  BRA.U !UP0, `(.L_x_33) ;  /* 0x0000000108bc7547 */ /* 0x000fea000b800000 */
[----:B------:R-:W-:Y:S01]  /*22b0*/  UIADD3 UR26, UPT, UPT, UR24, UR25, URZ ;  /* 0x00000019181a7290 */ /* 0x000fe2000fffe0ff */
[----:B------:R-:W-:-:S11]  /*22c0*/  UMOV UR27, UR23 ;  /* 0x00000017001b7c82 */ /* 0x000fd60008000000 */
.L_x_39:
[----:B------:R-:W-:Y:S01]  /*22d0*/  ULEA UR17, UR27, UR6, 0x3 ;  /* 0x000000061b117291 */ /* 0x000fe2000f8e18ff */
[----:B--2---:R-:W-:Y:S01]  /*22e0*/  @P5 MOV R3, 0x2000 ;  /* 0x0000200000035802 */ /* 0x004fe20000000f00 */
[----:B-12---:R-:W-:Y:S10]  /*22f0*/  @P0 BRA `(.L_x_34) ;  /* 0x00000000000c0947 */ /* 0x006ff40003800000 */
[----:B------:R-:W-:-:S04]  /*2300*/  SHF.L.U32 R5, R15, 0x1f, RZ ;  /* 0x0000001f0f057819 */ /* 0x000fc800000006ff */
[----:B------:R-:W2:Y:S02]  /*2310*/  SYNCS.PHASECHK.TRANS64.TRYWAIT P0, [UR17+0x1a0], R5 ;  /* 0x0001a005ff0075a7 */ /* 0x000ea40008001111 */
[----:B--2---:R-:W-:Y:S05]  /*2320*/  @!P0 BRA `(.L_x_35) ;  /* 0x0000007400d08947 */ /* 0x004fea0003800000 */
.L_x_34:
[----:B------:R2:W-:Y:S01]  /*2330*/  @P5 SYNCS.ARRIVE.TRANS64 RZ, [UR17], R3 ;  /* 0x00000003ffff59a7 */ /* 0x0005e20008000011 */
[----:B------:R-:W-:-:S04]  /*2340*/  ULOP3.LUT UR8, UR22, 0x2, URZ, 0xfc, !UPT ;  /* 0x0000000216087892 */ /* 0x000fc8000f8efcff */
[----:B------:R-:W-:-:S09]  /*2350*/  UISETP.NE.AND UP0, UPT, UR8, 0x2, UPT ;  /* 0x000000020800788c */ /* 0x000fd2000bf05270 */
[----:B------:R-:W-:Y:S05]  /*2360*/  BRA.U UP0, `(.L_x_36) ;  /* 0x0000000100047547 */ /* 0x000fea000b800000 */
[----:B------:R-:W-:Y:S05]  /*2370*/  BPT.TRAP 0x1 ;  /* 0x000000040000795c */ /* 0x000fea0000300000 */
.L_x_36:
[----:B------:R-:W-:Y:S04]  /*2380*/  BSSY.RECONVERGENT B0, `(.L_x_37) ;  /* 0x0000003000007945 */ /* 0x000fe80003800200 */
[----:B------:R-:W-:Y:S05]  /*2390*/  @!P4 BRA `(.L_x_38) ;  /* 0x000000000004c947 */ /* 0x000fea0003800000 */
[----:B------:R-:W-:Y:S05]  /*23a0*/  BPT.TRAP 0x1 ;  /* 0x000000040000795c */ /* 0x000fea0000300000 */
.L_x_38:
[----:B------:R-:W-:Y:S05]  /*23b0*/  BSYNC.RECONVERGENT B0 ;  /* 0x0000000000007941 */ /* 0x000fea0003800200 */
.L_x_37:
[----:B------:R-:W-:Y:S02]  /*23c0*/  UIADD3 UR23, UPT, UPT, UR27, 0x1, URZ ;  /* 0x000000011b177890 */ /* 0x000fe4000fffe0ff */
[----:B------:R-:W-:Y:S02]  /*23d0*/  UIADD3 UR32, UP1, UPT, UR14, 0x80, URZ ;  /* 0x000000800e207890 */ /* 0x000fe4000ff3e0ff */
[----:B------:R-:W-:Y:S02]  /*23e0*/  UISETP.NE.AND UP0, UPT, UR23, 0x34, UPT ;  /* 0x000000341700788c */ /* 0x000fe4000bf05270 */
[----:B------:R-:W-:Y:S02]  /*23f0*/  USHF.L.U32 UR18, UR25, 0x5, URZ ;  /* 0x0000000519127899 */ /* 0x000fe400080006ff */
[----:B------:R-:W-:Y:S02]  /*2400*/  USEL UR9, URZ, 0x1, UP0 ;  /* 0x00000001ff097887 */ /* 0x000fe40008000000 */
[----:B------:R-:W-:-:S02]  /*2410*/  USEL UR23, UR23, URZ, UP0 ;  /* 0x000000ff17177287 */ /* 0x000fc40008000000 */
[----:B------:R-:W-:Y:S02]  /*2420*/  UIADD3 UR30, UP0, UPT, UR14, 0x180, URZ ;  /* 0x000001800e1e7890 */ /* 0x000fe4000ff1e0ff */
[----:B------:R-:W-:Y:S01]  /*2430*/  ULEA UR8, UR23, UR6, 0x3 ;  /* 0x0000000617087291 */ /* 0x000fe2000f8e18ff */
[----:B------:R-:W-:Y:S01]  /*2440*/  LOP3.LUT R15, R15, UR9, RZ, 0x3c, !PT ;  /* 0x000000090f0f7c12 */ /* 0x000fe2000f8e3cff */
[----:B------:R-:W-:Y:S02]  /*2450*/  ULOP3.LUT UR17, UR17, 0xfefffff8, URZ, 0xc0, !UPT ;  /* 0xfefffff811117892 */ /* 0x000fe4000f8ec0ff */
[----:B------:R-:W-:Y:S01]  /*2460*/  UIADD3.X UR33, UPT, UPT, URZ, UR15, URZ, UP1, !UPT ;  /* 0x0000000fff217290 */ /* 0x000fe20008ffe4ff */
[----:B-1----:R-:W-:Y:S01]  /*2470*/  SHF.L.U32 R2, R15, 0x1f, RZ ;  /* 0x0000001f0f027819 */ /* 0x002fe200000006ff */
[----:B------:R-:W-:Y:S01]  /*2480*/  UIADD3.X UR31, UPT, UPT, URZ, UR15, URZ, UP0, !UPT ;  /* 0x0000000fff1f7290 */ /* 0x000fe200087fe4ff */
[----:B------:R-:W-:Y:S02]  /*2490*/  UMOV UR28, 0x0 ;  /* 0x00000000001c7882 */ /* 0x000fe40000000000 */
[----:B------:R4:W1:Y:S01]  /*24a0*/  SYNCS.PHASECHK.TRANS64.TRYWAIT P0, [UR8+0x1a0], R2 ;  /* 0x0001a002ff0075a7 */ /* 0x0008620008001108 */
[----:B------:R-:W-:Y:S01]  /*24b0*/  ULEA UR8, UR27, UR6, 0xb ;  /* 0x000000061b087291 */ /* 0x000fe2000f8e58ff */
[----:B------:R-:W-:Y:S01]  /*24c0*/  UMOV UR29, 0x10000000 ;  /* 0x10000000001d7882 */ /* 0x000fe20000000000 */
[----:B------:R-:W-:-:S02]  /*24d0*/  UMOV UR19, UR35 ;  /* 0x0000002300137c82 */ /* 0x000fc40008000000 */
[----:B------:R-:W-:Y:S02]  /*24e0*/  UIADD3 UR16, UPT, UPT, UR8, 0x4600, URZ ;  /* 0x0000460008107890 */ /* 0x000fe4000fffe0ff */
[----:B------:R-:W-:Y:S01]  /*24f0*/  UIADD3 UR8, UPT, UPT, UR8, 0x1e600, URZ ;  /* 0x0001e60008087890 */ /* 0x000fe2000fffe0ff */
[----:B------:R-:W-:Y:S01]  /*2500*/  UMOV UR20, UR36 ;  /* 0x0000002400147c82 */ /* 0x000fe20008000000 */
[----:B------:R-:W-:Y:S01]  /*2510*/  UMOV UR12, UR36 ;  /* 0x00000024000c7c82 */ /* 0x000fe20008000000 */
[----:B------:R-:W-:Y:S01]  /*2520*/  UMOV UR9, UR17 ;  /* 0x0000001100097c82 */ /* 0x000fe20008000000 */
[----:B------:R-:W-:Y:S01]  /*2530*/  UMOV UR10, UR18 ;  /* 0x00000012000a7c82 */ /* 0x000fe20008000000 */
[----:B------:R-:W-:Y:S02]  /*2540*/  UIADD3 UR25, UPT, UPT, UR25, 0x1, URZ ;  /* 0x0000000119197890 */ /* 0x000fe4000fffe0ff */
[----:B------:R4:W-:Y:S01]  /*2550*/  UTMALDG.3D.2CTA [UR16], [UR32], desc[UR28] ;  /* 0x00001c10200075b4 */ /* 0x0009e20008211000 */
[----:B------:R-:W-:Y:S01]  /*2560*/  UMOV UR27, UR23 ;  /* 0x00000017001b7c82 */ /* 0x000fe20008000000 */
[----:B------:R-:W-:Y:S01]  /*2570*/  UISETP.NE.AND UP0, UPT, UR25, UR26, UPT ;  /* 0x0000001a1900728c */ /* 0x000fe2000bf05270 */
[----:B------:R4:W-:Y:S08]  /*2580*/  UTMALDG.3D.2CTA [UR8], [UR30], desc[UR28] ;  /* 0x00001c081e0075b4 */ /* 0x0009f00008211000 */
[----:B----4-:R-:W-:Y:S05]  /*2590*/  BRA.U UP0, `(.L_x_39) ;  /* 0xfffffffd004c7547 */ /* 0x010fea000b83ffff */
.L_x_33:
[----:B-1----:R-:W-:Y:S01]  /*25a0*/  LEA R2, R14, UR6, 0x3 ;  /* 0x000000060e027c11 */ /* 0x002fe2000f8e18ff */
[----:B------:R-:W-:Y:S01]  /*25b0*/  NOP ;  /* 0x0000000000007918 */ /* 0x000fe20000000000 */
[----:B--2---:R-:W-:Y:S02]  /*25c0*/  SHF.L.U32 R3, R12, 0x1f, RZ ;  /* 0x0000001f0c037819 */ /* 0x004fe400000006ff */
[----:B------:R-:W-:Y:S02]  /*25d0*/  LEA R4, R14, UR6, 0x4 ;  /* 0x000000060e047c11 */ /* 0x000fe4000f8e20ff */
[----:B------:R-:W1:Y:S02]  /*25e0*/  SYNCS.PHASECHK.TRANS64.TRYWAIT P0, [R2+URZ+0x370], R3 ;  /* 0x00037003020075a7 */ /* 0x000e6400080011ff */
[----:B-1----:R-:W-:Y:S05]  /*25f0*/  @!P0 BRA `(.L_x_40) ;  /* 0x0000007400348947 */ /* 0x002fea0003800000 */
.L_x_175:
[----:B------:R-:W2:Y:S01]  /*2600*/  LDS.128 R4, [R4+0x400] ;  /* 0x0004000004047984 */ /* 0x000ea20000000c00 */
[----:B------:R-:W-:Y:S01]  /*2610*/  ISETP.GE.AND P0, PT, R40, 0x1, PT ;  /* 0x000000012800780c */ /* 0x000fe20003f06270 */
[----:B-1----:R-:W-:Y:S01]  /*2620*/  VIADD R2, R2, 0x380 ;  /* 0x0000038002027836 */ /* 0x002fe20000000000 */
[----:B------:R-:W-:Y:S01]  /*2630*/  @!PT LDS RZ, [RZ] ;  /* 0x00000000fffff984 */ /* 0x000fe20000000800 */
[----:B------:R-:W-:Y:S01]  /*2640*/  @!PT LDS RZ, [RZ] ;  /* 0x00000000fffff984 */ /* 0x000fe20000000800 */
[----:B------:R-:W-:Y:S01]  /*2650*/  @!PT LDS RZ, [RZ] ;  /* 0x00000000fffff984 */ /* 0x000fe20000000800 */
[----:B------:R-:W-:Y:S01]  /*2660*/  @!PT LDS RZ, [RZ] ;  /* 0x00000000fffff984 */ /* 0x000fe20000000800 */
[----:B------:R1:W-:Y:S06]  /*2670*/  MEMBAR.ALL.CTA ;  /* 0x0000000000007992 */ /* 0x0003ec0000008000 */
[----:B-1----:R-:W1:Y:S01]  /*2680*/  FENCE.VIEW.ASYNC.S ;  /* 0x00000000000073c6 */ /* 0x002e620000000000 */
[----:B------:R-:W-:-:S04]  /*2690*/  PRMT R2, RZ, 0x654, R2 ;  /* 0x00000654ff027816 */ /* 0x000fc80000000002 */
[----:B-1----:R1:W-:Y:S01]  /*26a0*/  SYNCS.ARRIVE.TRANS64.RED.A1T0 RZ, [R2+URZ], RZ ;  /* 0x000000ff02ff79a7 */ /* 0x0023e200081004ff */
[----:B--2---:R-:W-:-:S13]  /*26b0*/  LOP3.LUT P2, RZ, R6, 0x1, RZ, 0xc0, !PT ;  /* 0x0000000106ff7812 */ /* 0x004fda000784c0ff */
[----:B------:R-:W-:Y:S01]  /*26c0*/  @P2 SHF.R.U32.HI R3, RZ, 0x10, R5 ;  /* 0x00000010ff032819 */ /* 0x000fe20000011605 */
[----:B------:R-:W-:Y:S01]  /*26d0*/  VOTEU.ANY UP0, P2 ;  /* 0x0000000000ff7886 */ /* 0x000fe20001000100 */
[----:B------:R-:W-:Y:S02]  /*26e0*/  @P2 MOV R13, R4 ;  /* 0x00000004000d2202 */ /* 0x000fe40000000f00 */
[----:B------:R-:W-:Y:S02]  /*26f0*/  @P2 R2UR.BROADCAST UR8, R3 ;  /* 0x00000000030822ca */ /* 0x000fe400008e0000 */
[----:B------:R-:W-:-:S11]  /*2700*/  @P2 LOP3.LUT R11, R5, 0xffff, RZ, 0xc0, !PT ;  /* 0x0000ffff050b2812 */ /* 0x000fd600078ec0ff */
[----:B------:R-:W-:Y:S01]  /*2710*/  @UP0 UMOV UR36, UR8 ;  /* 0x0000000800240c82 */ /* 0x000fe20008000000 */
[----:B-1----:R-:W-:Y:S05]  /*2720*/  @!P0 BRA `(.L_x_41) ;  /* 0x0000000000b88947 */ /* 0x002fea0003800000 */
[----:B------:R-:W3:Y:S01]  /*2730*/  LDC.64 R4, c[0x0][0xb18] ;  /* 0x0002c600ff047b82 */ /* 0x000ee20000000a00 */
[----:B------:R-:W-:-:S07]  /*2740*/  ISETP.NE.AND P3, PT, R40, 0x1, PT ;  /* 0x000000012800780c */ /* 0x000fce0003f65270 */
[----:B------:R-:W1:Y:S08]  /*2750*/  LDC.64 R6, c[0x0][0xb10] ;  /* 0x0002c400ff067b82 */ /* 0x000e700000000a00 */
[----:B------:R-:W2:Y:S08]  /*2760*/  LDC R17, c[0x0][0xb20] ;  /* 0x0002c800ff117b82 */ /* 0x000eb00000000800 */
[----:B------:R-:W4:Y:S01]  /*2770*/  LDC R18, c[0x0][0xb0c] ;  /* 0x0002c300ff127b82 */ /* 0x000f220000000800 */
[----:B---3--:R-:W-:Y:S01]  /*2780*/  IMAD.HI.U32 R22, R0, R5, RZ ;  /* 0x0000000500167227 */ /* 0x008fe200078e00ff */
[----:B------:R-:W-:-:S06]  /*2790*/  ISETP.NE.AND P0, PT, R4, 0x1, PT ;  /* 0x000000010400780c */ /* 0x000fcc0003f05270 */
[----:B------:R-:W3:Y:S01]  /*27a0*/  LDC.64 R2, c[0x0][0xb28] ;  /* 0x0002ca00ff027b82 */ /* 0x000ee20000000a00 */
[----:B-1----:R-:W-:-:S04]  /*27b0*/  IMAD.HI.U32 R20, R9, R6, RZ ;  /* 0x0000000609147227 */ /* 0x002fc800078e00ff */
[----:B------:R-:W-:Y:S01]  /*27c0*/  IMAD.HI.U32 R24, R13, R6, RZ ;  /* 0x000000060d187227 */ /* 0x000fe200078e00ff */
[----:B------:R-:W-:Y:S02]  /*27d0*/  SHF.R.U32.HI R20, RZ, R7, R20 ;  /* 0x00000007ff147219 */ /* 0x000fe40000011614 */
[----:B--2---:R-:W-:Y:S01]  /*27e0*/  SHF.R.U32.HI R19, RZ, R17, R22 ;  /* 0x00000011ff137219 */ /* 0x004fe20000011616 */
[----:B------:R-:W-:Y:S01]  /*27f0*/  IMAD.HI.U32 R22, R11, R5, RZ ;  /* 0x000000050b167227 */ /* 0x000fe200078e00ff */
[----:B------:R-:W-:Y:S02]  /*2800*/  SHF.R.U32.HI R24, RZ, R7, R24 ;  /* 0x00000007ff187219 */ /* 0x000fe40000011618 */
[----:B------:R-:W-:Y:S02]  /*2810*/  SEL R19, R0, R19, !P0 ;  /* 0x0000001300137207 */ /* 0x000fe40004000000 */
[----:B------:R-:W-:Y:S02]  /*2820*/  SHF.R.U32.HI R22, RZ, R17, R22 ;  /* 0x00000011ff167219 */ /* 0x000fe40000011616 */
[----:B----4-:R-:W-:-:S02]  /*2830*/  ISETP.NE.AND P1, PT, R18, 0x1, PT ;  /* 0x000000011200780c */ /* 0x010fc40003f25270 */
[----:B------:R-:W-:Y:S02]  /*2840*/  SEL R5, R11, R22, !P0 ;  /* 0x000000160b057207 */ /* 0x000fe40004000000 */
[----:B------:R-:W-:Y:S02]  /*2850*/  SEL R21, R9, R20, !P1 ;  /* 0x0000001409157207 */ /* 0x000fe40004800000 */
[----:B------:R-:W-:Y:S01]  /*2860*/  SEL R7, R13, R24, !P1 ;  /* 0x000000180d077207 */ /* 0x000fe20004800000 */
[----:B---3--:R-:W-:Y:S01]  /*2870*/  IMAD.HI.U32 R20, R19, R2, RZ ;  /* 0x0000000213147227 */ /* 0x008fe200078e00ff */
[----:B------:R-:W-:-:S03]  /*2880*/  IADD3 R17, PT, PT, -R5, RZ, RZ ;  /* 0x000000ff05117210 */ /* 0x000fc60007ffe1ff */
        /* <DEDUP_REMOVED lines=11> */
[----:B------:R-:W-:-:S04]  /*2940*/  @!P0 IMAD.HI.U32 R20, R7, R2, RZ ;  /* 0x0000000207148227 */ /* 0x000fc800078e00ff */
[----:B------:R-:W-:Y:S01]  /*2950*/  IMAD.MOV R2, RZ, RZ, -R6 ;  /* 0x000000ffff027224 */ /* 0x000fe200078e0a06 */
[----:B------:R-:W-:-:S03]  /*2960*/  @!P0 SHF.R.U32.HI R20, RZ, R3, R20 ;  /* 0x00000003ff148219 */ /* 0x000fc60000011614 */
[----:B------:R-:W-:Y:S01]  /*2970*/  IMAD R2, R40, R2, R5 ;  /* 0x0000000228027224 */ /* 0x000fe200078e0205 */
        /* <DEDUP_REMOVED lines=9> */
.L_x_41:
[----:B------:R-:W1:Y:S02]  /*2a10*/  LDCU UR8, c[0x0][0xb30] ;  /* 0x00016600ff0877ac */ /* 0x000e640008000800 */
[----:B-1----:R-:W-:-:S09]  /*2a20*/  UISETP.NE.AND UP0, UPT, UR8, 0x1, UPT ;  /* 0x000000010800788c */ /* 0x002fd2000bf05270 */
[----:B------:R-:W-:Y:S05]  /*2a30*/  BRA.U UP0, `(.L_x_42) ;  /* 0x0000000100407547 */ /* 0x000fea000b800000 */
[----:B------:R-:W1:Y:S08]  /*2a40*/  LDC.64 R4, c[0x0][0xb10] ;  /* 0x0002c400ff047b82 */ /* 0x000e700000000a00 */
[----:B------:R-:W2:Y:S08]  /*2a50*/  LDC.64 R2, c[0x0][0xb18] ;  /* 0x0002c600ff027b82 */ /* 0x000eb00000000a00 */
[----:B------:R-:W4:Y:S08]  /*2a60*/  LDC R6, c[0x0][0xb20] ;  /* 0x0002c800ff067b82 */ /* 0x000f300000000800 */
[----:B------:R-:W3:Y:S01]  /*2a70*/  LDC R18, c[0x0][0xb0c] ;  /* 0x0002c300ff127b82 */ /* 0x000ee20000000800 */
[----:B-1----:R-:W-:-:S05]  /*2a80*/  IMAD.HI.U32 R4, R13, R4, RZ ;  /* 0x000000040d047227 */ /* 0x002fca00078e00ff */
[----:B------:R-:W-:Y:S01]  /*2a90*/  SHF.R.U32.HI R4, RZ, R5, R4 ;  /* 0x00000005ff047219 */ /* 0x000fe20000011604 */
[----:B--2---:R-:W-:Y:S01]  /*2aa0*/  IMAD.HI.U32 R3, R11, R3, RZ ;  /* 0x000000030b037227 */ /* 0x004fe200078e00ff */
[----:B------:R-:W-:-:S04]  /*2ab0*/  ISETP.NE.AND P0, PT, R2, 0x1, PT ;  /* 0x000000010200780c */ /* 0x000fc80003f05270 */
[----:B----4-:R-:W-:-:S04]  /*2ac0*/  SHF.R.U32.HI R6, RZ, R6, R3 ;  /* 0x00000006ff067219 */ /* 0x010fc80000011603 */
[----:B------:R-:W-:Y:S02]  /*2ad0*/  SEL R3, R11, R6, !P0 ;  /* 0x000000060b037207 */ /* 0x000fe40004000000 */
[----:B---3--:R-:W-:-:S04]  /*2ae0*/  ISETP.NE.AND P1, PT, R18, 0x1, PT ;  /* 0x000000011200780c */ /* 0x008fc80003f25270 */
[----:B------:R-:W-:-:S05]  /*2af0*/  SEL R4, R13, R4, !P1 ;  /* 0x000000040d047207 */ /* 0x000fca0004800000 */
[----:B------:R-:W-:Y:S02]  /*2b00*/  IMAD.IADD R5, R3, 0x1, -R4 ;  /* 0x0000000103057824 */ /* 0x000fe400078e0a04 */
[----:B------:R-:W-:Y:S02]  /*2b10*/  IMAD.IADD R3, R4, 0x1, -R3 ;  /* 0x0000000104037824 */ /* 0x000fe400078e0a03 */
[----:B------:R-:W-:Y:S02]  /*2b20*/  IMAD R13, R5, R18, R13 ;  /* 0x00000012050d7224 */ /* 0x000fe400078e020d */
[----:B------:R-:W-:-:S07]  /*2b30*/  IMAD R11, R3, R2, R11 ;  /* 0x00000002030b7224 */ /* 0x000fce00078e020b */
.L_x_42:
[----:B------:R-:W-:Y:S01]  /*2b40*/  VIADD R14, R14, 0x1 ;  /* 0x000000010e0e7836 */ /* 0x000fe20000000000 */
[----:B------:R-:W-:Y:S01]  /*2b50*/  PLOP3.LUT P1, PT, PT, PT, PT, 0x80, 0x8 ;  /* 0x000000000008781c */ /* 0x000fe20003f2f070 */
[----:B------:R-:W-:Y:S02]  /*2b60*/  IMAD.IADD R21, R13, 0x1, R96 ;  /* 0x000000010d157824 */ /* 0x000fe400078e0260 */
[----:B------:R-:W-:Y:S01]  /*2b70*/  IMAD.IADD R20, R11, 0x1, R94 ;  /* 0x000000010b147824 */ /* 0x000fe200078e025e */
[----:B------:R-:W-:-:S04]  /*2b80*/  ISETP.NE.AND P0, PT, R14, 0x2, PT ;  /* 0x000000020e00780c */ /* 0x000fc80003f05270 */
[----:B------:R-:W-:Y:S02]  /*2b90*/  SEL R3, RZ, 0x1, P0 ;  /* 0x00000001ff037807 */ /* 0x000fe40000000000 */
[----:B------:R-:W-:Y:S02]  /*2ba0*/  SEL R14, R14, RZ, P0 ;  /* 0x000000ff0e0e7207 */ /* 0x000fe40000000000 */
[----:B------:R-:W-:Y:S01]  /*2bb0*/  LOP3.LUT R12, R12, R3, RZ, 0x3c, !PT ;  /* 0x000000030c0c7212 */ /* 0x000fe200078e3cff */
[----:B------:R-:W-:Y:S06]  /*2bc0*/  @P2 BRA `(.L_x_43) ;  /* 0xfffffff000642947 */ /* 0x000fec000383ffff */
[----:B------:R-:W-:Y:S01]  /*2bd0*/  UIADD3 UR6, UPT, UPT, UR6, 0x1a0, URZ ;  /* 0x000001a006067890 */ /* 0x000fe2000fffe0ff */
[----:B------:R-:W-:-:S03]  /*2be0*/  SHF.L.U32 R3, R15, 0x1f, RZ ;  /* 0x0000001f0f037819 */ /* 0x000fc600000006ff */
[----:B------:R-:W-:-:S09]  /*2bf0*/  ULEA UR4, UR23, UR6, 0x3 ;  /* 0x0000000617047291 */ /* 0x000fd2000f8e18ff */
[----:B------:R-:W1:Y:S02]  /*2c00*/  SYNCS.PHASECHK.TRANS64.TRYWAIT P0, [UR4], R3 ;  /* 0x00000003ff0075a7 */ /* 0x000e640008001104 */
[----:B-1----:R-:W-:Y:S05]  /*2c10*/  @!P0 BRA `(.L_x_44) ;  /* 0x0000006c00c08947 */ /* 0x002fea0003800000 */
.L_x_177:
[----:B------:R-:W-:-:S04]  /*2c20*/  UIADD3 UR5, UPT, UPT, UR23, 0x1, URZ ;  /* 0x0000000117057890 */ /* 0x000fc8000fffe0ff */
[----:B------:R-:W-:-:S04]  /*2c30*/  UISETP.NE.AND UP0, UPT, UR5, 0x34, UPT ;  /* 0x000000340500788c */ /* 0x000fc8000bf05270 */
[----:B------:R-:W-:Y:S02]  /*2c40*/  USEL UR7, URZ, 0x1, UP0 ;  /* 0x00000001ff077887 */ /* 0x000fe40008000000 */
[----:B------:R-:W-:-:S04]  /*2c50*/  USEL UR5, UR5, URZ, UP0 ;  /* 0x000000ff05057287 */ /* 0x000fc80008000000 */
[----:B------:R-:W-:Y:S01]  /*2c60*/  ULEA UR4, UR5, UR6, 0x3 ;  /* 0x0000000605047291 */ /* 0x000fe2000f8e18ff */
[----:B------:R-:W-:-:S04]  /*2c70*/  LOP3.LUT R2, R15, UR7, RZ, 0x3c, !PT ;  /* 0x000000070f027c12 */ /* 0x000fc8000f8e3cff */
[----:B-1----:R-:W-:-:S04]  /*2c80*/  SHF.L.U32 R3, R2, 0x1f, RZ ;  /* 0x0000001f02037819 */ /* 0x002fc800000006ff */
[----:B------:R-:W1:Y:S02]  /*2c90*/  SYNCS.PHASECHK.TRANS64.TRYWAIT P0, [UR4], R3 ;  /* 0x00000003ff0075a7 */ /* 0x000e640008001104 */
[----:B-1----:R-:W-:Y:S05]  /*2ca0*/  @!P0 BRA `(.L_x_45) ;  /* 0x0000006c00b48947 */ /* 0x002fea0003800000 */
.L_x_179:
        /* <DEDUP_REMOVED lines=9> */
.L_x_181:
        /* <DEDUP_REMOVED lines=9> */
.L_x_183:
        /* <DEDUP_REMOVED lines=9> */
.L_x_185:
        /* <DEDUP_REMOVED lines=9> */
.L_x_187:
        /* <DEDUP_REMOVED lines=9> */
.L_x_189:
        /* <DEDUP_REMOVED lines=9> */
.L_x_191:
        /* <DEDUP_REMOVED lines=9> */
.L_x_193:
        /* <DEDUP_REMOVED lines=9> */
.L_x_195:
        /* <DEDUP_REMOVED lines=9> */
.L_x_197:
        /* <DEDUP_REMOVED lines=9> */
.L_x_199:
        /* <DEDUP_REMOVED lines=9> */
.L_x_201:
        /* <DEDUP_REMOVED lines=9> */
.L_x_203:
        /* <DEDUP_REMOVED lines=9> */
.L_x_205:
        /* <DEDUP_REMOVED lines=9> */
.L_x_207:
        /* <DEDUP_REMOVED lines=9> */
.L_x_209:
        /* <DEDUP_REMOVED lines=9> */
.L_x_211:
        /* <DEDUP_REMOVED lines=9> */
.L_x_213:
        /* <DEDUP_REMOVED lines=9> */
.L_x_215:
        /* <DEDUP_REMOVED lines=9> */
.L_x_217:
        /* <DEDUP_REMOVED lines=9> */
.L_x_219:
        /* <DEDUP_REMOVED lines=9> */
.L_x_221:
        /* <DEDUP_REMOVED lines=9> */
.L_x_223:
        /* <DEDUP_REMOVED lines=9> */
.L_x_225:
        /* <DEDUP_REMOVED lines=9> */
.L_x_227:
        /* <DEDUP_REMOVED lines=9> */
.L_x_229:
        /* <DEDUP_REMOVED lines=9> */
.L_x_231:
        /* <DEDUP_REMOVED lines=9> */
.L_x_233:
        /* <DEDUP_REMOVED lines=9> */
.L_x_235:
        /* <DEDUP_REMOVED lines=9> */
.L_x_237:
        /* <DEDUP_REMOVED lines=9> */
.L_x_239:
        /* <DEDUP_REMOVED lines=9> */
.L_x_241:
        /* <DEDUP_REMOVED lines=9> */
.L_x_243:
        /* <DEDUP_REMOVED lines=9> */
.L_x_245:
        /* <DEDUP_REMOVED lines=9> */
.L_x_247:
        /* <DEDUP_REMOVED lines=9> */
.L_x_249:
        /* <DEDUP_REMOVED lines=9> */
.L_x_251:
        /* <DEDUP_REMOVED lines=9> */
.L_x_253:
        /* <DEDUP_REMOVED lines=9> */
.L_x_255:
        /* <DEDUP_REMOVED lines=9> */
.L_x_257:
        /* <DEDUP_REMOVED lines=9> */
.L_x_259:
        /* <DEDUP_REMOVED lines=9> */
.L_x_261:
        /* <DEDUP_REMOVED lines=9> */
.L_x_263:
        /* <DEDUP_REMOVED lines=9> */
.L_x_265:
        /* <DEDUP_REMOVED lines=9> */
.L_x_267:
        /* <DEDUP_REMOVED lines=9> */
.L_x_269:
        /* <DEDUP_REMOVED lines=9> */
.L_x_271:
        /* <DEDUP_REMOVED lines=9> */
.L_x_273:
        /* <DEDUP_REMOVED lines=9> */
.L_x_275:
        /* <DEDUP_REMOVED lines=9> */
.L_x_277:
[----:B------:R-:W-:-:S04]  /*4840*/  UIADD3 UR5, UPT, UPT, UR5, 0x1, URZ ;  /* 0x0000000105057890 */ /* 0x000fc8000fffe0ff */
[----:B------:R-:W-:-:S04]  /*4850*/  UISETP.NE.AND UP0, UPT, UR5, 0x34, UPT ;  /* 0x000000340500788c */ /* 0x000fc8000bf05270 */
[----:B------:R-:W-:Y:S02]  /*4860*/  USEL UR4, URZ, 0x1, UP0 ;  /* 0x00000001ff047887 */ /* 0x000fe40008000000 */
[----:B------:R-:W-:-:S04]  /*4870*/  USEL UR5, UR5, URZ, UP0 ;  /* 0x000000ff05057287 */ /* 0x000fc80008000000 */
[----:B------:R-:W-:Y:S01]  /*4880*/  ULEA UR5, UR5, UR6, 0x3 ;  /* 0x0000000605057291 */ /* 0x000fe2000f8e18ff */
[----:B-1----:R-:W-:-:S04]  /*4890*/  LOP3.LUT R3, R2, UR4, RZ, 0x3c, !PT ;  /* 0x0000000402037c12 */ /* 0x002fc8000f8e3cff */
[----:B------:R-:W-:Y:S01]  /*48a0*/  SHF.L.U32 R3, R3, 0x1f, RZ ;  /* 0x0000001f03037819 */ /* 0x000fe200000006ff */
[----:B---3--:R-:W-:-:S07]  /*48b0*/  IMAD.U32 R0, RZ, RZ, UR5 ;  /* 0x00000005ff007e24 */ /* 0x008fce000f8e00ff */
.L_x_95:
[----:B-1----:R1:W2:Y:S02]  /*48c0*/  SYNCS.PHASECHK.TRANS64.TRYWAIT P0, [R0+URZ], R3 ;  /* 0x00000003000075a7 */ /* 0x0022a400080011ff */
[----:B--2---:R-:W-:Y:S05]  /*48d0*/  @!P0 NANOSLEEP.SYNCS 0x989680 ;  /* 0x009896800000895d */ /* 0x004fea0003900000 */
[----:B------:R-:W2:Y:S02]  /*48e0*/  @!P0 SYNCS.PHASECHK.TRANS64 P0, [R0+URZ], R3 ;  /* 0x00000003000085a7 */ /* 0x000ea400080010ff */
[----:B--2---:R-:W-:Y:S05]  /*48f0*/  @P0 EXIT ;  /* 0x000000000000094d */ /* 0x004fea0003800000 */
[----:B------:R-:W-:Y:S05]  /*4900*/  BRA `(.L_x_95) ;  /* 0xfffffffc00ec7947 */ /* 0x000fea000383ffff */
.L_x_23:
[----:B------:R-:W-:-:S04]  /*4910*/  UISETP.NE.AND UP1, UPT, UR37, URZ, UPT ;  /* 0x000000ff2500728c */ /* 0x000fc8000bf25270 */
[----:B------:R-:W-:-:S09]  /*4920*/  UISETP.NE.OR UP1, UPT, UR10, 0x1, UP1 ;  /* 0x000000010a00788c */ /* 0x000fd20008f25670 */
[----:B------:R-:W-:Y:S05]  /*4930*/  BRA.U UP1, `(.L_x_96) ;  /* 0x00000005014c7547 */ /* 0x000fea000b800000 */
[----:B------:R-:W-:Y:S01]  /*4940*/  HFMA2 R11, -RZ, RZ, 0, 0 ;  /* 0x00000000ff0b7431 */ /* 0x000fe200000001ff */
[----:B------:R-:W-:Y:S01]  /*4950*/  ISETP.GE.U32.AND P2, PT, R10, 0x2, PT ;  /* 0x000000020a00780c */ /* 0x000fe20003f46070 */
[----:B------:R-:W-:Y:S01]  /*4960*/  IMAD.MOV.U32 R12, RZ, RZ, 0x1 ;  /* 0x00000001ff0c7424 */ /* 0x000fe200078e00ff */
[----:B------:R-:W-:Y:S01]  /*4970*/  CS2R R8, SRZ ;  /* 0x0000000000087805 */ /* 0x000fe2000001ff00 */
[----:B------:R-:W-:Y:S01]  /*4980*/  IMAD.MOV.U32 R3, RZ, RZ, RZ ;  /* 0x000000ffff037224 */ /* 0x000fe200078e00ff */
[----:B------:R-:W-:Y:S01]  /*4990*/  UMOV UR4, 0x400 ;  /* 0x0000040000047882 */ /* 0x000fe20000000000 */
[----:B------:R-:W-:Y:S01]  /*49a0*/  UMOV UR6, URZ ;  /* 0x000000ff00067c82 */ /* 0x000fe20008000000 */
[----:B------:R-:W-:-:S12]  /*49b0*/  ULEA UR37, UR37, UR4, 0x18 ;  /* 0x0000000425257291 */ /* 0x000fd8000f8ec0ff */
.L_x_100:
[----:B------:R-:W-:Y:S02]  /*49c0*/  LEA R0, R3, UR37, 0x3 ;  /* 0x0000002503007c11 */ /* 0x000fe4000f8e18ff */
[----:B------:R-:W-:-:S03]  /*49d0*/  SHF.L.U32 R5, R8, 0x1f, RZ ;  /* 0x0000001f08057819 */ /* 0x000fc600000006ff */
[----:B------:R-:W-:Y:S01]  /*49e0*/  VIADD R4, R0, 0x3e0 ;  /* 0x000003e000047836 */ /* 0x000fe20000000000 */
[----:B------:R-:W1:Y:S02]  /*49f0*/  SYNCS.PHASECHK.TRANS64.TRYWAIT P0, [R0+URZ+0x3d0], R5 ;  /* 0x0003d005000075a7 */ /* 0x000e6400080011ff */
[----:B-1----:R-:W-:Y:S05]  /*4a00*/  @!P0 BRA `(.L_x_97) ;  /* 0x00000064000c8947 */ /* 0x002fea0003800000 */
.L_x_278:
[----:B------:R-:W-:Y:S01]  /*4a10*/  ULEA UR5, UR6, UR37, 0x3 ;  /* 0x0000002506057291 */ /* 0x000fe2000f8e18ff */
[----:B------:R-:W-:Y:S01]  /*4a20*/  PRMT R4, RZ, 0x654, R4 ;  /* 0x00000654ff047816 */ /* 0x000fe20000000004 */
[----:B-1----:R-:W-:Y:S01]  /*4a30*/  @!P2 IMAD.MOV.U32 R5, RZ, RZ, 0x10 ;  /* 0x00000010ff05a424 */ /* 0x002fe200078e00ff */
[----:B------:R-:W-:Y:S01]  /*4a40*/  SHF.L.U32 R7, R12, 0x1f, RZ ;  /* 0x0000001f0c077819 */ /* 0x000fe200000006ff */
[----:B------:R-:W-:Y:S01]  /*4a50*/  UIADD3 UR4, UPT, UPT, UR5, 0x370, URZ ;  /* 0x0000037005047890 */ /* 0x000fe2000fffe0ff */
[----:B------:R1:W-:Y:S05]  /*4a60*/  SYNCS.ARRIVE.TRANS64.RED.A1T0 RZ, [R4+URZ], RZ ;  /* 0x000000ff04ff79a7 */ /* 0x0003ea00081004ff */
[----:B------:R-:W-:Y:S01]  /*4a70*/  IMAD.U32 R13, RZ, RZ, UR4 ;  /* 0x00000004ff0d7e24 */ /* 0x000fe2000f8e00ff */
[----:B------:R-:W2:Y:S04]  /*4a80*/  SYNCS.PHASECHK.TRANS64.TRYWAIT P0, [UR5+0x380], R7 ;  /* 0x00038007ff0075a7 */ /* 0x000ea80008001105 */
[----:B------:R-:W-:Y:S01]  /*4a90*/  PRMT R13, R10, 0x654, R13 ;  /* 0x000006540a0d7816 */ /* 0x000fe2000000000d */
[----:B-12---:R-:W-:Y:S06]  /*4aa0*/  @!P0 BRA `(.L_x_98) ;  /* 0x0000006000f88947 */ /* 0x006fec0003800000 */
.L_x_280:
[----:B------:R-:W-:Y:S01]  /*4ab0*/  ULEA UR4, UR6, UR37, 0x4 ;  /* 0x0000002506047291 */ /* 0x000fe2000f8e20ff */
[----:B------:R-:W-:Y:S01]  /*4ac0*/  SEL R2, R13, R2, !P2 ;  /* 0x000000020d027207 */ /* 0x000fe20005000000 */
[----:B------:R-:W-:Y:S01]  /*4ad0*/  UIADD3 UR5, UPT, UPT, UR5, 0x370, URZ ;  /* 0x0000037005057890 */ /* 0x000fe2000fffe0ff */
[----:B-1----:R-:W-:Y:S01]  /*4ae0*/  LEA R0, R11, UR37, 0x3 ;  /* 0x000000250b007c11 */ /* 0x002fe2000f8e18ff */
[----:B------:R-:W-:Y:S01]  /*4af0*/  UIADD3 UR4, UPT, UPT, UR4, 0x400, URZ ;  /* 0x0000040004047890 */ /* 0x000fe2000fffe0ff */
[----:B------:R1:W-:Y:S01]  /*4b00*/  @!P2 SYNCS.ARRIVE.TRANS64.RED RZ, [R2+URZ], R5 ;  /* 0x0000000502ffa9a7 */ /* 0x0003e200080004ff */
[----:B------:R-:W-:Y:S01]  /*4b10*/  UIADD3 UR6, UPT, UPT, UR6, 0x1, URZ ;  /* 0x0000000106067890 */ /* 0x000fe2000fffe0ff */
[----:B------:R-:W-:-:S03]  /*4b20*/  VIADD R3, R3, 0x1 ;  /* 0x0000000103037836 */ /* 0x000fc60000000000 */
[----:B------:R-:W-:Y:S02]  /*4b30*/  UISETP.NE.AND UP0, UPT, UR6, 0x2, UPT ;  /* 0x000000020600788c */ /* 0x000fe4000bf05270 */
[----:B------:R-:W-:Y:S01]  /*4b40*/  ISETP.NE.AND P0, PT, R3, 0x2, PT ;  /* 0x000000020300780c */ /* 0x000fe20003f05270 */
[----:B------:R-:W-:Y:S06]  /*4b50*/  UGETNEXTWORKID.BROADCAST [UR4], [UR5] ;  /* 0x00000000040073ca */ /* 0x000fec0008000100 */
[----:B------:R-:W-:Y:S02]  /*4b60*/  USEL UR4, URZ, 0x1, UP0 ;  /* 0x00000001ff047887 */ /* 0x000fe40008000000 */
[----:B------:R-:W-:-:S04]  /*4b70*/  USEL UR6, UR6, URZ, UP0 ;  /* 0x000000ff06067287 */ /* 0x000fc80008000000 */
[----:B------:R-:W-:Y:S02]  /*4b80*/  LOP3.LUT R12, R12, UR4, RZ, 0x3c, !PT ;  /* 0x000000040c0c7c12 */ /* 0x000fe4000f8e3cff */
[----:B-1----:R-:W-:-:S04]  /*4b90*/  SHF.L.U32 R5, R9, 0x1f, RZ ;  /* 0x0000001f09057819 */ /* 0x002fc800000006ff */
[----:B------:R-:W1:Y:S02]  /*4ba0*/  SYNCS.PHASECHK.TRANS64.TRYWAIT P1, [R0+URZ+0x370], R5 ;  /* 0x00037005000075a7 */ /* 0x000e6400080211ff */
[----:B-1----:R-:W-:Y:S05]  /*4bb0*/  @!P1 BRA `(.L_x_99) ;  /* 0x0000006000cc9947 */ /* 0x002fea0003800000 */
.L_x_281:
[----:B------:R-:W-:Y:S01]  /*4bc0*/  LEA R4, R11, UR37, 0x4 ;  /* 0x000000250b047c11 */ /* 0x000fe2000f8e20ff */
[----:B-1----:R-:W-:Y:S01]  /*4bd0*/  VIADD R0, R0, 0x380 ;  /* 0x0000038000007836 */ /* 0x002fe20000000000 */
[----:B------:R-:W-:Y:S01]  /*4be0*/  SEL R3, R3, RZ, P0 ;  /* 0x000000ff03037207 */ /* 0x000fe20000000000 */
[----:B------:R-:W-:-:S03]  /*4bf0*/  VIADD R11, R11, 0x1 ;  /* 0x000000010b0b7836 */ /* 0x000fc60000000000 */
[----:B------:R-:W1:Y:S01]  /*4c00*/  LDS.128 R4, [R4+0x400] ;  /* 0x0004000004047984 */ /* 0x000e620000000c00 */
[----:B------:R-:W-:Y:S02]  /*4c10*/  PRMT R0, RZ, 0x654, R0 ;  /* 0x00000654ff007816 */ /* 0x000fe40000000000 */
[C---:B------:R-:W-:Y:S01]  /*4c20*/  ISETP.NE.AND P1, PT, R11.reuse, 0x2, PT ;  /* 0x000000020b00780c */ /* 0x040fe20003f25270 */
[----:B------:R-:W-:Y:S01]  /*4c30*/  @!PT LDS RZ, [RZ] ;  /* 0x00000000fffff984 */ /* 0x000fe20000000800 */
[----:B------:R-:W-:Y:S01]  /*4c40*/  @!PT LDS RZ, [RZ] ;  /* 0x00000000fffff984 */ /* 0x000fe20000000800 */
[----:B------:R-:W-:Y:S01]  /*4c50*/  @!PT LDS RZ, [RZ] ;  /* 0x00000000fffff984 */ /* 0x000fe20000000800 */
[----:B------:R-:W-:Y:S01]  /*4c60*/  @!PT LDS RZ, [RZ] ;  /* 0x00000000fffff984 */ /* 0x000fe20000000800 */
[----:B------:R2:W-:Y:S06]  /*4c70*/  MEMBAR.ALL.CTA ;  /* 0x0000000000007992 */ /* 0x0005ec0000008000 */
[----:B--2---:R-:W2:Y:S01]  /*4c80*/  FENCE.VIEW.ASYNC.S ;  /* 0x00000000000073c6 */ /* 0x004ea20000000000 */
[----:B------:R-:W-:Y:S01]  /*4c90*/  SEL R11, R11, RZ, P1 ;  /* 0x000000ff0b0b7207 */ /* 0x000fe20000800000 */
[----:B--2---:R2:W-:Y:S01]  /*4ca0*/  SYNCS.ARRIVE.TRANS64.RED.A1T0 RZ, [R0+URZ], RZ ;  /* 0x000000ff00ff79a7 */ /* 0x0045e200081004ff */
[----:B-1----:R-:W-:-:S02]  /*4cb0*/  LOP3.LUT P3, RZ, R6, 0x1, RZ, 0xc0, !PT ;  /* 0x0000000106ff7812 */ /* 0x002fc4000786c0ff */
[----:B------:R-:W-:-:S04]  /*4cc0*/  SEL R5, RZ, 0x1, P0 ;  /* 0x00000001ff057807 */ /* 0x000fc80000000000 */
[----:B------:R-:W-:Y:S02]  /*4cd0*/  LOP3.LUT R8, R8, R5, RZ, 0x3c, !PT ;  /* 0x0000000508087212 */ /* 0x000fe400078e3cff */
[----:B--2---:R-:W-:-:S04]  /*4ce0*/  SEL R0, RZ, 0x1, P1 ;  /* 0x00000001ff007807 */ /* 0x004fc80000800000 */
[----:B------:R-:W-:Y:S01]  /*4cf0*/  LOP3.LUT R9, R9, R0, RZ, 0x3c, !PT ;  /* 0x0000000009097212 */ /* 0x000fe200078e3cff */
[----:B------:R-:W-:Y:S06]  /*4d00*/  @P3 BRA `(.L_x_100) ;  /* 0xfffffffc002c3947 */ /* 0x000fec000383ffff */
[----:B------:R-:W-:Y:S01]  /*4d10*/  ULEA UR5, UR6, UR37, 0x3 ;  /* 0x0000002506057291 */ /* 0x000fe2000f8e18ff */
[----:B------:R-:W-:-:S08]  /*4d20*/  SHF.L.U32 R3, R12, 0x1f, RZ ;  /* 0x0000001f0c037819 */ /* 0x000fd000000006ff */
[----:B------:R-:W1:Y:S02]  /*4d30*/  SYNCS.PHASECHK.TRANS64 P0, [UR5+0x380], R3 ;  /* 0x00038003ff0075a7 */ /* 0x000e640008001005 */
[----:B-1----:R-:W-:Y:S05]  /*4d40*/  @P0 BRA `(.L_x_101) ;  /* 0x0000000000080947 */ /* 0x002fea0003800000 */
[----:B------:R-:W1:Y:S02]  /*4d50*/  SYNCS.PHASECHK.TRANS64.TRYWAIT P0, [UR5+0x380], R3 ;  /* 0x00038003ff0075a7 */ /* 0x000e640008001105 */
[----:B-1----:R-:W-:Y:S05]  /*4d60*/  @!P0 BRA `(.L_x_102) ;  /* 0x0000006000748947 */ /* 0x002fea0003800000 */
.L_x_101:
[----:B------:R-:W-:-:S04]  /*4d70*/  UIADD3 UR4, UPT, UPT, UR6, 0x1, URZ ;  /* 0x0000000106047890 */ /* 0x000fc8000fffe0ff */
[----:B------:R-:W-:-:S04]  /*4d80*/  UISETP.NE.AND UP0, UPT, UR4, 0x2, UPT ;  /* 0x000000020400788c */ /* 0x000fc8000bf05270 */
[----:B------:R-:W-:Y:S02]  /*4d90*/  USEL UR7, URZ, 0x1, UP0 ;  /* 0x00000001ff077887 */ /* 0x000fe40008000000 */
[----:B------:R-:W-:-:S04]  /*4da0*/  USEL UR4, UR4, URZ, UP0 ;  /* 0x000000ff04047287 */ /* 0x000fc80008000000 */
[----:B------:R-:W-:Y:S01]  /*4db0*/  ULEA UR4, UR4, UR37, 0x3 ;  /* 0x0000002504047291 */ /* 0x000fe2000f8e18ff */
[----:B-1----:R-:W-:-:S04]  /*4dc0*/  LOP3.LUT R3, R12, UR7, RZ, 0x3c, !PT ;  /* 0x000000070c037c12 */ /* 0x002fc8000f8e3cff */
[----:B------:R-:W-:-:S04]  /*4dd0*/  SHF.L.U32 R0, R3, 0x1f, RZ ;  /* 0x0000001f03007819 */ /* 0x000fc800000006ff */
[----:B------:R-:W1:Y:S02]  /*4de0*/  SYNCS.PHASECHK.TRANS64 P0, [UR4+0x380], R0 ;  /* 0x00038000ff0075a7 */ /* 0x000e640008001004 */
[----:B-1----:R-:W-:Y:S05]  /*4df0*/  @P0 EXIT ;  /* 0x000000000000094d */ /* 0x002fea0003800000 */
[----:B------:R-:W-:Y:S02]  /*4e00*/  SHF.L.U32 R3, R3, 0x1f, RZ ;  /* 0x0000001f03037819 */ /* 0x000fe400000006ff */
[----:B------:R-:W-:-:S07]  /*4e10*/  MOV R0, UR4 ;  /* 0x0000000400007c02 */ /* 0x000fce0008000f00 */
.L_x_103:
[----:B-1----:R1:W2:Y:S02]  /*4e20*/  SYNCS.PHASECHK.TRANS64.TRYWAIT P0, [R0+URZ+0x380], R3 ;  /* 0x00038003000075a7 */ /* 0x0022a400080011ff */
[----:B--2---:R-:W-:Y:S05]  /*4e30*/  @!P0 NANOSLEEP.SYNCS 0x989680 ;  /* 0x009896800000895d */ /* 0x004fea0003900000 */
[----:B------:R-:W2:Y:S02]  /*4e40*/  @!P0 SYNCS.PHASECHK.TRANS64 P0, [R0+URZ+0x380], R3 ;  /* 0x00038003000085a7 */ /* 0x000ea400080010ff */
[----:B--2---:R-:W-:Y:S05]  /*4e50*/  @P0 EXIT ;  /* 0x000000000000094d */ /* 0x004fea0003800000 */
[----:B------:R-:W-:Y:S05]  /*4e60*/  BRA `(.L_x_103) ;  /* 0xfffffffc00ec7947 */ /* 0x000fea000383ffff */
.L_x_96:
[----:B------:R-:W-:Y:S05]  /*4e70*/  BRA.U UP4, `(.L_x_104) ;  /* 0x0000001104847547 */ /* 0x000fea000b800000 */
[----:B------:R-:W-:Y:S01]  /*4e80*/  UMOV UR6, 0x40 ;  /* 0x0000004000067882 */ /* 0x000fe20000000000 */
[----:B------:R-:W-:Y:S01]  /*4e90*/  NOP ;  /* 0x0000000000007918 */ /* 0x000fe20000000000 */
[----:B------:R-:W-:Y:S01]  /*4ea0*/  ULEA UR6, UR37, UR6, 0x18 ;  /* 0x0000000625067291 */ /* 0x000fe2000f8ec0ff */
[----:B------:R-:W-:Y:S02]  /*4eb0*/  UMOV UR7, 0x400 ;  /* 0x0000040000077882 */ /* 0x000fe40000000000 */
[----:B------:R-:W-:-:S06]  /*4ec0*/  ULEA UR37, UR37, UR7, 0x18 ;  /* 0x0000000725257291 */ /* 0x000fcc000f8ec0ff */
[----:B------:R-:W1:Y:S02]  /*4ed0*/  LDS.U8 R2, [UR6+0x1c] ;  /* 0x00001c06ff027984 */ /* 0x000e640008000000 */
[----:B-1----:R-:W-:-:S13]  /*4ee0*/  ISETP.NE.AND P0, PT, R2, RZ, PT ;  /* 0x000000ff0200720c */ /* 0x002fda0003f05270 */
[----:B------:R-:W-:Y:S05]  /*4ef0*/  @P0 BRA `(.L_x_105) ;  /* 0x0000000400080947 */ /* 0x000fea0003800000 */
[----:B------:R-:W-:Y:S02]  /*4f00*/  UISETP.NE.U32.AND UP0, UPT, UR5, 0x1, UPT ;  /* 0x000000010500788c */ /* 0x000fe4000bf05070 */
[----:B------:R-:W-:-:S07]  /*4f10*/  UIADD3 UR8, UPT, UPT, UR6, 0x8, URZ ;  /* 0x0000000806087890 */ /* 0x000fce000fffe0ff */
[----:B------:R-:W-:Y:S05]  /*4f20*/  BRA.U !UP0, `(.L_x_106) ;  /* 0x00000001089c7547 */ /* 0x000fea000b800000 */
[----:B------:R-:W-:Y:S01]  /*4f30*/  ELECT P0, URZ, PT ;  /* 0x0000000000ff782f */ /* 0x000fe20003800000 */
[----:B------:R-:W-:-:S12]  /*4f40*/  BSSY B0, `(.L_x_106) ;  /* 0x0000025000007945 */ /* 0x000fd80003800000 */
[----:B------:R-:W-:Y:S05]  /*4f50*/  @!P0 BRA `(.L_x_107) ;  /* 0x00000000008c8947 */ /* 0x000fea0003800000 */
[----:B------:R-:W-:-:S05]  /*4f60*/  UMOV UR7, 0x10 ;  /* 0x0000001000077882 */ /* 0x000fca0000000000 */
[----:B------:R-:W-:Y:S04]  /*4f70*/  DEPBAR.LE SB1, 0x36 ;  /* 0x00009d800000791a */ /* 0x000fe80000000000 */
[----:B------:R-:W1:Y:S02]  /*4f80*/  UTCATOMSWS.2CTA.FIND_AND_SET.ALIGN UP1, UR7, UR7 ;  /* 0x00000007000775e3 */ /* 0x000e640008220800 */
[----:B-1----:R-:W-:Y:S01]  /*4f90*/  MOV R11, UR7 ;  /* 0x00000007000b7c02 */ /* 0x002fe20008000f00 */
[----:B------:R-:W-:Y:S06]  /*4fa0*/  BRA.U UP1, `(.L_x_108) ;  /* 0x0000000101187547 */ /* 0x000fec000b800000 */
.L_x_109:
[----:B------:R-:W-:Y:S05]  /*4fb0*/  NANOSLEEP 0x64 ;  /* 0x000000640000795d */ /* 0x000fea0003800000 */
[----:B------:R-:W-:-:S05]  /*4fc0*/  UMOV UR7, 0x10 ;  /* 0x0000001000077882 */ /* 0x000fca0000000000 */
[----:B------:R-:W-:Y:S04]  /*4fd0*/  DEPBAR.LE SB1, 0x36 ;  /* 0x00009d800000791a */ /* 0x000fe80000000000 */
[----:B------:R-:W1:Y:S02]  /*4fe0*/  UTCATOMSWS.2CTA.FIND_AND_SET.ALIGN UP1, UR7, UR7 ;  /* 0x00000007000775e3 */ /* 0x000e640008220800 */
[----:B-1----:R-:W-:Y:S01]  /*4ff0*/  MOV R11, UR7 ;  /* 0x00000007000b7c02 */ /* 0x002fe20008000f00 */
[----:B------:R-:W-:Y:S05]  /*5000*/  BRA.U !UP1, `(.L_x_109) ;  /* 0xfffffffd09e87547 */ /* 0x000fea000b83ffff */
.L_x_108:
[----:B------:R-:W1:Y:S01]  /*5010*/  LDS R5, [UR6+0x10] ;  /* 0x00001006ff057984 */ /* 0x000e620008000800 */
[----:B------:R-:W-:Y:S01]  /*5020*/  IMAD.U32 R3, RZ, RZ, UR37 ;  /* 0x00000025ff037e24 */ /* 0x000fe2000f8e00ff */
[----:B------:R-:W-:-:S03]  /*5030*/  MOV R2, UR4 ;  /* 0x0000000400027c02 */ /* 0x000fc60008000f00 */
[----:B------:R-:W-:Y:S01]  /*5040*/  VIADD R3, R3, 0x420 ;  /* 0x0000042003037836 */ /* 0x000fe20000000000 */
[----:B-1----:R-:W-:-:S04]  /*5050*/  SHF.L.U32 R5, R5, 0x1f, RZ ;  /* 0x0000001f05057819 */ /* 0x002fc800000006ff */
[----:B------:R-:W1:Y:S02]  /*5060*/  SYNCS.PHASECHK.TRANS64.TRYWAIT P0, [UR6+0x8], R5 ;  /* 0x00000805ff0075a7 */ /* 0x000e640008001106 */
[----:B-1----:R-:W-:Y:S05]  /*5070*/  @P0 BRA `(.L_x_110) ;  /* 0x0000000000080947 */ /* 0x002fea0003800000 */
[----:B------:R-:W1:Y:S02]  /*5080*/  SYNCS.PHASECHK.TRANS64.TRYWAIT P0, [UR6+0x8], R5 ;  /* 0x00000805ff0075a7 */ /* 0x000e640008001106 */
[----:B-1----:R-:W-:Y:S05]  /*5090*/  @!P0 BRA `(.L_x_111) ;  /* 0x0000005c00c08947 */ /* 0x002fea0003800000 */
.L_x_110:
[----:B-1----:R-:W-:Y:S01]  /*50a0*/  HFMA2 R4, -RZ, RZ, 0, 5.9604644775390625e-08 ;  /* 0x00000001ff047431 */ /* 0x002fe200000001ff */
[----:B------:R-:W-:Y:S01]  /*50b0*/  UPRMT UR7, UR4, 0x654, UR8 ;  /* 0x0000065404077896 */ /* 0x000fe20008000008 */
[----:B------:R-:W-:Y:S01]  /*50c0*/  IMAD.MOV.U32 R6, RZ, RZ, 0xffff ;  /* 0x0000ffffff067424 */ /* 0x000fe200078e00ff */
[----:B------:R-:W-:Y:S01]  /*50d0*/  PRMT R2, R2, 0x654, R3 ;  /* 0x0000065402027816 */ /* 0x000fe20000000003 */
[----:B------:R-:W-:Y:S02]  /*50e0*/  IMAD.MOV.U32 R5, RZ, RZ, 0x4 ;  /* 0x00000004ff057424 */ /* 0x000fe400078e00ff */
[----:B------:R-:W-:Y:S01]  /*50f0*/  IMAD.SHL.U32 R9, R11, 0x20, RZ ;  /* 0x000000200b097824 */ /* 0x000fe200078e00ff */
[----:B------:R-:W-:Y:S02]  /*5100*/  MOV R3, UR7 ;  /* 0x0000000700037c02 */ /* 0x000fe40008000f00 */
[-C--:B------:R-:W-:Y:S01]  /*5110*/  SHF.L.U32 R7, R6, R11.reuse, RZ ;  /* 0x0000000b06077219 */ /* 0x080fe200000006ff */
[----:B------:R1:W-:Y:S01]  /*5120*/  SYNCS.ARRIVE.TRANS64.RED RZ, [UR7], R5 ;  /* 0x00000005ffff79a7 */ /* 0x0003e20008000407 */
[----:B------:R-:W-:Y:S01]  /*5130*/  SHF.L.U32 R6, R4, R11, RZ ;  /* 0x0000000b04067219 */ /* 0x000fe200000006ff */
[----:B------:R1:W-:Y:S04]  /*5140*/  STS [UR37+0x420], R9 ;  /* 0x00042009ff007988 */ /* 0x0003e80008000825 */
[----:B------:R1:W-:Y:S04]  /*5150*/  STAS [R2.64], R11 ;  /* 0x0000000b02007dbd */ /* 0x0003e8000c0008ff */
[----:B------:R1:W-:Y:S04]  /*5160*/  ATOMS.OR RZ, [UR6+0x14], R7 ;  /* 0x00001407ffff798c */ /* 0x0003e8000b000006 */
[----:B------:R1:W-:Y:S04]  /*5170*/  ATOMS.OR RZ, [UR6+0x18], R6 ;  /* 0x00001806ffff798c */ /* 0x0003e8000b000006 */
[----:B------:R1:W-:Y:S02]  /*5180*/  ATOMS.XOR RZ, [UR6+0x10], R4 ;  /* 0x00001004ffff798c */ /* 0x0003e4000b800006 */
.L_x_107:
[----:B------:R-:W-:Y:S05]  /*5190*/  BSYNC B0 ;  /* 0x0000000000007941 */ /* 0x000fea0003800000 */
.L_x_106:
[----:B------:R-:W-:Y:S05]  /*51a0*/  BRA.U UP0, `(.L_x_112) ;  /* 0x00000001006c7547 */ /* 0x000fea000b800000 */
[----:B------:R-:W-:-:S03]  /*51b0*/  UMOV UR7, 0xffffffff ;  /* 0xffffffff00077882 */ /* 0x000fc60000000000 */
[----:B------:R-:W-:Y:S05]  /*51c0*/  BRA.DIV UR7, `(.L_x_113) ;  /* 0x0000005e078c7947 */ /* 0x000fea000b800000 */
[----:B------:R-:W-:-:S13]  /*51d0*/  ELECT P6, URZ, PT ;  /* 0x0000000000ff782f */ /* 0x000fda00038c0000 */
.L_x_285:
[----:B------:R-:W-:Y:S05]  /*51e0*/  @!P6 BRA `(.L_x_112) ;  /* 0x00000000005ce947 */ /* 0x000fea0003800000 */
[----:B-1----:R-:W1:Y:S02]  /*51f0*/  LDS R3, [UR6+0x10] ;  /* 0x00001006ff037984 */ /* 0x002e640008000800 */
[----:B-1----:R-:W-:-:S04]  /*5200*/  SHF.L.U32 R3, R3, 0x1f, RZ ;  /* 0x0000001f03037819 */ /* 0x002fc800000006ff */
[----:B------:R-:W1:Y:S02]  /*5210*/  SYNCS.PHASECHK.TRANS64.TRYWAIT P0, [UR6+0x8], R3 ;  /* 0x00000803ff0075a7 */ /* 0x000e640008001106 */
[----:B-1----:R-:W-:Y:S05]  /*5220*/  @P0 BRA `(.L_x_114) ;  /* 0x0000000000080947 */ /* 0x002fea0003800000 */
[----:B------:R-:W1:Y:S02]  /*5230*/  SYNCS.PHASECHK.TRANS64.TRYWAIT P0, [UR6+0x8], R3 ;  /* 0x00000803ff0075a7 */ /* 0x000e640008001106 */
[----:B-1----:R-:W-:Y:S05]  /*5240*/  @!P0 BRA `(.L_x_115) ;  /* 0x0000005c008c8947 */ /* 0x002fea0003800000 */
.L_x_114:
[----:B------:R-:W2:Y:S01]  /*5250*/  LDS R5, [UR37+0x420] ;  /* 0x00042025ff057984 */ /* 0x000ea20008000800 */
[----:B-1----:R-:W-:Y:S02]  /*5260*/  HFMA2 R2, -RZ, RZ, 0, 5.9604644775390625e-08 ;  /* 0x00000001ff027431 */ /* 0x002fe400000001ff */
[----:B------:R-:W-:Y:S01]  /*5270*/  IMAD.MOV.U32 R3, RZ, RZ, 0xffff ;  /* 0x0000ffffff037424 */ /* 0x000fe200078e00ff */
[----:B------:R-:W-:Y:S01]  /*5280*/  UPRMT UR7, UR4, 0x654, UR8 ;  /* 0x0000065404077896 */ /* 0x000fe20008000008 */
[----:B--2---:R-:W-:-:S03]  /*5290*/  IMAD.SHL.U32 R4, R5, 0x20, RZ ;  /* 0x0000002005047824 */ /* 0x004fc600078e00ff */
[-C--:B------:R-:W-:Y:S02]  /*52a0*/  SHF.L.U32 R3, R3, R5.reuse, RZ ;  /* 0x0000000503037219 */ /* 0x080fe400000006ff */
[----:B------:R-:W-:Y:S01]  /*52b0*/  SHF.L.U32 R5, R2, R5, RZ ;  /* 0x0000000502057219 */ /* 0x000fe200000006ff */
[----:B------:R2:W-:Y:S04]  /*52c0*/  STS [UR37+0x420], R4 ;  /* 0x00042004ff007988 */ /* 0x0005e80008000825 */
[----:B------:R2:W-:Y:S04]  /*52d0*/  ATOMS.OR RZ, [UR6+0x14], R3 ;  /* 0x00001403ffff798c */ /* 0x0005e8000b000006 */
[----:B------:R2:W-:Y:S01]  /*52e0*/  ATOMS.OR RZ, [UR6+0x18], R5 ;  /* 0x00001805ffff798c */ /* 0x0005e2000b000006 */
[----:B------:R-:W-:Y:S03]  /*52f0*/  SYNCS.ARRIVE.TRANS64.RED.A1T0 RZ, [UR7], RZ ;  /* 0x000000ffffff79a7 */ /* 0x000fe60008100407 */
[----:B------:R2:W-:Y:S01]  /*5300*/  ATOMS.XOR RZ, [UR6+0x10], R2 ;  /* 0x00001002ffff798c */ /* 0x0005e2000b800006 */
[----:B------:R-:W-:Y:S05]  /*5310*/  BRA `(.L_x_112) ;  /* 0x0000000000107947 */ /* 0x000fea0003800000 */
.L_x_105:
[----:B------:R-:W-:-:S05]  /*5320*/  MOV R2, 0xffffffff ;  /* 0xffffffff00027802 */ /* 0x000fca0000000f00 */
[----:B------:R1:W-:Y:S02]  /*5330*/  STS [UR37+0x420], R2 ;  /* 0x00042002ff007988 */ /* 0x0003e40008000825 */
[----:B-1----:R-:W-:Y:S02]  /*5340*/  MOV R2, 0x5360 ;  /* 0x0000536000027802 */ /* 0x002fe40000000f00 */
[----:B-----5:R-:W-:Y:S05]  /*5350*/  CALL.REL.NOINC `($__internal_1_$__cuda_sm10x_tcgen05_guardrail_trap_phase_invalid_during_alloc) ;  /* 0x0000006000d47944 */ /* 0x020fea0003c00000 */
.L_x_112:
[----:B------:R-:W-:Y:S05]  /*5360*/  WARPSYNC.ALL ;  /* 0x0000000000007948 */ /* 0x000fea0003800000 */
[----:B------:R-:W3:Y:S01]  /*5370*/  S2UR UR8, SR_CgaCtaId ;  /* 0x00000000000879c3 */ /* 0x000ee20000008800 */
[----:B------:R-:W-:Y:S01]  /*5380*/  UMOV UR6, 0x400 ;  /* 0x0000040000067882 */ /* 0x000fe20000000000 */
[----:B------:R-:W-:-:S06]  /*5390*/  NOP ;  /* 0x0000000000007918 */ /* 0x000fcc0000000000 */
[----:B------:R-:W-:Y:S06]  /*53a0*/  BAR.ARV 0x6, 0xa0 ;  /* 0x0182800000007b1d */ /* 0x000fec0000002000 */
[----:B------:R-:W-:Y:S01]  /*53b0*/  LOP3.LUT R0, R0, 0xffff, RZ, 0xc0, !PT ;  /* 0x0000ffff00007812 */ /* 0x000fe200078ec0ff */
[----:B-1----:R-:W-:Y:S01]  /*53c0*/  IMAD.MOV.U32 R9, RZ, RZ, 0x1 ;  /* 0x00000001ff097424 */ /* 0x002fe200078e00ff */
[----:B------:R-:W-:Y:S01]  /*53d0*/  LOP3.LUT R8, R8, 0xffff, RZ, 0xc0, !PT ;  /* 0x0000ffff08087812 */ /* 0x000fe200078ec0ff */
[----:B------:R-:W-:Y:S01]  /*53e0*/  UMOV UR22, URZ ;  /* 0x000000ff00167c82 */ /* 0x000fe20008000000 */
[----:B------:R-:W-:Y:S01]  /*53f0*/  R2UR UR12, R0 ;  /* 0x00000000000c72ca */ /* 0x000fe200000e0000 */
[----:B------:R-:W-:Y:S01]  /*5400*/  UMOV UR21, URZ ;  /* 0x000000ff00157c82 */ /* 0x000fe20008000000 */
[----:B------:R-:W-:Y:S01]  /*5410*/  R2UR UR13, R8 ;  /* 0x00000000080d72ca */ /* 0x000fe200000e0000 */
[----:B------:R-:W-:Y:S01]  /*5420*/  IMAD.MOV.U32 R8, RZ, RZ, RZ ;  /* 0x000000ffff087224 */ /* 0x000fe200078e00ff */
[----:B------:R-:W-:-:S02]  /*5430*/  UISETP.NE.AND UP2, UPT, UR5, URZ, UPT ;  /* 0x000000ff0500728c */ /* 0x000fc4000bf45270 */
[----:B---3--:R-:W-:Y:S01]  /*5440*/  ULEA UR8, UR8, UR6, 0x18 ;  /* 0x0000000608087291 */ /* 0x008fe2000f8ec0ff */
[----:B------:R-:W1:Y:S03]  /*5450*/  LDCU UR6, c[0x0][0x38c] ;  /* 0x00007180ff0677ac */ /* 0x000e660008000800 */
[----:B------:R-:W-:Y:S02]  /*5460*/  UIADD3 UR14, UPT, UPT, UR8, 0x4600, URZ ;  /* 0x00004600080e7890 */ /* 0x000fe4000fffe0ff */
[----:B------:R-:W-:-:S03]  /*5470*/  UIADD3 UR15, UPT, UPT, UR8, 0x1e600, URZ ;  /* 0x0001e600080f7890 */ /* 0x000fc6000fffe0ff */
[----:B--2---:R-:W2:Y:S01]  /*5480*/  LDS R2, [UR8+0x420] ;  /* 0x00042008ff027984 */ /* 0x004ea20008000800 */
[----:B------:R-:W-:Y:S02]  /*5490*/  USHF.R.U32.HI UR14, URZ, 0x4, UR14 ;  /* 0x00000004ff0e7899 */ /* 0x000fe4000801160e */
[----:B------:R-:W-:Y:S02]  /*54a0*/  USHF.R.U32.HI UR15, URZ, 0x4, UR15 ;  /* 0x00000004ff0f7899 */ /* 0x000fe4000801160f */
[----:B------:R-:W-:Y:S02]  /*54b0*/  ULOP3.LUT UR14, UR14, 0x3fff, URZ, 0xc0, !UPT ;  /* 0x00003fff0e0e7892 */ /* 0x000fe4000f8ec0ff */
[----:B------:R-:W-:Y:S02]  /*54c0*/  ULOP3.LUT UR15, UR15, 0x3fff, URZ, 0xc0, !UPT ;  /* 0x00003fff0f0f7892 */ /* 0x000fe4000f8ec0ff */
[----:B------:R-:W-:Y:S02]  /*54d0*/  ULOP3.LUT UR14, UR14, 0x10000, URZ, 0xfc, !UPT ;  /* 0x000100000e0e7892 */ /* 0x000fe4000f8efcff */
[----:B-1----:R-:W-:-:S02]  /*54e0*/  UIADD3 UR6, UPT, UPT, UR6, 0x1f, URZ ;  /* 0x0000001f06067890 */ /* 0x002fc4000fffe0ff */
[----:B------:R-:W-:Y:S02]  /*54f0*/  ULOP3.LUT UR15, UR15, 0x10000, URZ, 0xfc, !UPT ;  /* 0x000100000f0f7892 */ /* 0x000fe4000f8efcff */
[----:B------:R-:W-:Y:S01]  /*5500*/  USHF.R.S32.HI UR7, URZ, 0x1f, UR6 ;  /* 0x0000001fff077899 */ /* 0x000fe20008011406 */
[----:B------:R-:W-:Y:S01]  /*5510*/  UMOV UR20, URZ ;  /* 0x000000ff00147c82 */ /* 0x000fe20008000000 */
[----:B------:R-:W-:Y:S02]  /*5520*/  UMOV UR26, 0x0 ;  /* 0x00000000001a7882 */ /* 0x000fe40000000000 */
[----:B------:R-:W-:Y:S01]  /*5530*/  ULEA.HI UR7, UR7, UR6, URZ, 0x5 ;  /* 0x0000000607077291 */ /* 0x000fe2000f8f28ff */
[----:B------:R-:W-:-:S03]  /*5540*/  UMOV UR27, 0x8200490 ;  /* 0x08200490001b7882 */ /* 0x000fc60000000000 */
[----:B------:R-:W-:-:S04]  /*5550*/  USHF.R.S32.HI UR7, URZ, 0x5, UR7 ;  /* 0x00000005ff077899 */ /* 0x000fc80008011407 */
[----:B------:R-:W-:-:S04]  /*5560*/  UISETP.LT.AND UP0, UPT, UR7, 0x1, UPT ;  /* 0x000000010700788c */ /* 0x000fc8000bf01270 */
[----:B------:R-:W-:Y:S01]  /*5570*/  USEL UR23, UR7, 0x1, !UP0 ;  /* 0x0000000107177887 */ /* 0x000fe2000c000000 */
[----:B--2---:R-:W-:Y:S02]  /*5580*/  R2UR UR24, R2 ;  /* 0x00000000021872ca */ /* 0x004fe400000e0000 */
[----:B------:R-:W-:-:S13]  /*5590*/  CS2R R2, SRZ ;  /* 0x0000000000027805 */ /* 0x000fda000001ff00 */
.L_x_123:
[C---:B------:R-:W-:Y:S02]  /*55a0*/  LEA R0, R8.reuse, UR8, 0x3 ;  /* 0x0000000808007c11 */ /* 0x040fe4000f8e18ff */
[----:B------:R-:W-:Y:S02]  /*55b0*/  SHF.L.U32 R5, R3, 0x1f, RZ ;  /* 0x0000001f03057819 */ /* 0x000fe400000006ff */
[----:B------:R-:W-:Y:S02]  /*55c0*/  LEA R4, R8, UR8, 0x4 ;  /* 0x0000000808047c11 */ /* 0x000fe4000f8e20ff */
[----:B------:R-:W1:Y:S02]  /*55d0*/  SYNCS.PHASECHK.TRANS64.TRYWAIT P0, [R0+URZ+0x370], R5 ;  /* 0x00037005000075a7 */ /* 0x000e6400080011ff */
[----:B-1-34-:R-:W-:Y:S05]  /*55e0*/  @!P0 BRA `(.L_x_116) ;  /* 0x0000005800bc8947 */ /* 0x01afea0003800000 */
.L_x_286:
[----:B-1----:R-:W1:Y:S01]  /*55f0*/  LDS.128 R4, [R4+0x400] ;  /* 0x0004000004047984 */ /* 0x002e620000000c00 */
[----:B------:R-:W-:Y:S02]  /*5600*/  VIADD R0, R0, 0x380 ;  /* 0x0000038000007836 */ /* 0x000fe40000000000 */
[----:B------:R-:W-:Y:S01]  /*5610*/  VIADD R8, R8, 0x1 ;  /* 0x0000000108087836 */ /* 0x000fe20000000000 */
[----:B------:R-:W-:Y:S01]  /*5620*/  @!PT LDS RZ, [RZ] ;  /* 0x00000000fffff984 */ /* 0x000fe20000000800 */
[----:B------:R-:W-:Y:S01]  /*5630*/  @!PT LDS RZ, [RZ] ;  /* 0x00000000fffff984 */ /* 0x000fe20000000800 */
[----:B------:R-:W-:Y:S01]  /*5640*/  @!PT LDS RZ, [RZ] ;  /* 0x00000000fffff984 */ /* 0x000fe20000000800 */
[----:B------:R-:W-:Y:S01]  /*5650*/  @!PT LDS RZ, [RZ] ;  /* 0x00000000fffff984 */ /* 0x000fe20000000800 */
[----:B------:R2:W-:Y:S06]  /*5660*/  MEMBAR.ALL.CTA ;  /* 0x0000000000007992 */ /* 0x0005ec0000008000 */
[----:B--2---:R-:W2:Y:S01]  /*5670*/  FENCE.VIEW.ASYNC.S ;  /* 0x00000000000073c6 */ /* 0x004ea20000000000 */
[----:B------:R-:W-:-:S04]  /*5680*/  PRMT R0, RZ, 0x654, R0 ;  /* 0x00000654ff007816 */ /* 0x000fc80000000000 */
[----:B--2---:R2:W-:Y:S01]  /*5690*/  SYNCS.ARRIVE.TRANS64.RED.A1T0 RZ, [R0+URZ], RZ ;  /* 0x000000ff00ff79a7 */ /* 0x0045e200081004ff */
[----:B-1----:R-:W-:Y:S01]  /*56a0*/  LOP3.LUT P1, RZ, R6, 0x1, RZ, 0xc0, !PT ;  /* 0x0000000106ff7812 */ /* 0x002fe2000782c0ff */
[----:B--2---:R-:W-:-:S12]  /*56b0*/  BRA.U UP2, `(.L_x_117) ;  /* 0x0000000102cc7547 */ /* 0x004fd8000b800000 */
[----:B------:R-:W1:Y:S01]  /*56c0*/  LDCU UR6, c[0x0][0x38c] ;  /* 0x00007180ff0677ac */ /* 0x000e620008000800 */
[----:B------:R-:W-:Y:S02]  /*56d0*/  PLOP3.LUT P2, PT, PT, PT, PT, 0x80, 0x8 ;  /* 0x000000000008781c */ /* 0x000fe40003f4f070 */
[----:B------:R-:W-:Y:S01]  /*56e0*/  SHF.L.U32 R5, R9, 0x1f, RZ ;  /* 0x0000001f09057819 */ /* 0x000fe200000006ff */
[----:B------:R-:W-:Y:S02]  /*56f0*/  ULEA UR11, UR22, UR8, 0x3 ;  /* 0x00000008160b7291 */ /* 0x000fe4000f8e18ff */
[----:B-1----:R-:W-:-:S06]  /*5700*/  UISETP.GE.AND UP0, UPT, UR6, 0x1, UPT ;  /* 0x000000010600788c */ /* 0x002fcc000bf06270 */
[----:B------:R-:W-:-:S05]  /*5710*/  PLOP3.LUT P0, PT, PT, PT, UP0, 0x80, 0x8 ;  /* 0x000000000008781c */ /* 0x000fca0003f0f008 */
[----:B------:R-:W-:-:S08]  /*5720*/  @UP0 ULEA UR6, UR21, UR8, 0x3 ;  /* 0x0000000815060291 */ /* 0x000fd0000f8e18ff */
[----:B------:R-:W-:-:S04]  /*5730*/  @P0 SHF.L.U32 R0, R2, 0x1f, RZ ;  /* 0x0000001f02000819 */ /* 0x000fc800000006ff */
[----:B------:R1:W2:Y:S01]  /*5740*/  @P0 SYNCS.PHASECHK.TRANS64.TRYWAIT P2, [UR6], R0 ;  /* 0x00000000ff0005a7 */ /* 0x0002a20008041106 */
[----:B------:R-:W3:Y:S02]  /*5750*/  SYNCS.PHASECHK.TRANS64.TRYWAIT P0, [UR11+0x3b0], R5 ;  /* 0x0003b005ff0075a7 */ /* 0x000ee4000800110b */
[----:B-123--:R-:W-:Y:S05]  /*5760*/  @!P0 BRA `(.L_x_118) ;  /* 0x0000005800708947 */ /* 0x00efea0003800000 */
.L_x_288:
[----:B------:R-:W-:Y:S01]  /*5770*/  UMOV UR19, UR20 ;  /* 0x0000001400137c82 */ /* 0x000fe20008000000 */
[----:B------:R-:W-:Y:S05]  /*5780*/  BRA.U !UP0, `(.L_x_119) ;  /* 0x0000000108887547 */ /* 0x000fea000b800000 */
[----:B------:R-:W-:Y:S02]  /*5790*/  UIADD3 UR19, UPT, UPT, UR23, UR20, URZ ;  /* 0x0000001417137290 */ /* 0x000fe4000fffe0ff */
[----:B------:R-:W-:Y:S02]  /*57a0*/  ULEA UR10, UR22, UR24, 0x6 ;  /* 0x00000018160a7291 */ /* 0x000fe4000f8e30ff */
[----:B------:R-:W-:Y:S01]  /*57b0*/  UPLOP3.LUT UP3, UPT, UPT, UPT, UPT, 0x40, 0x4 ;  /* 0x000000000004789c */ /* 0x000fe20003f6e870 */
[----:B------:R-:W-:Y:S01]  /*57c0*/  UMOV UR18, UR7 ;  /* 0x0000000700127c82 */ /* 0x000fe20008000000 */
[----:B------:R-:W-:-:S09]  /*57d0*/  UMOV UR17, UR21 ;  /* 0x0000001500117c82 */ /* 0x000fd20008000000 */
.L_x_122:
[----:B--2---:R-:W-:Y:S01]  /*57e0*/  ULEA UR9, UR17, UR8, 0x3 ;  /* 0x0000000811097291 */ /* 0x004fe2000f8e18ff */
[----:B---3--:R-:W-:Y:S11]  /*57f0*/  @P2 BRA `(.L_x_120) ;  /* 0x00000000000c2947 */ /* 0x008ff60003800000 */
[----:B-1----:R-:W-:Y:S04]  /*5800*/  SHF.L.U32 R5, R2, 0x1f, RZ ;  /* 0x0000001f02057819 */ /* 0x002fe800000006ff */
[----:B------:R-:W1:Y:S02]  /*5810*/  SYNCS.PHASECHK.TRANS64.TRYWAIT P0, [UR9], R5 ;  /* 0x00000005ff0075a7 */ /* 0x000e640008001109 */
[----:B-1----:R-:W-:Y:S05]  /*5820*/  @!P0 BRA `(.L_x_121) ;  /* 0x0000005800588947 */ /* 0x002fea0003800000 */
.L_x_120:
[----:B------:R-:W-:Y:S01]  /*5830*/  UISETP.NE.AND UP0, UPT, UR18, 0x1, UPT ;  /* 0x000000011200788c */ /* 0x000fe2000bf05270 */
[----:B------:R-:W-:Y:S01]  /*5840*/  PLOP3.LUT P2, PT, PT, PT, PT, 0x80, 0x8 ;  /* 0x000000000008781c */ /* 0x000fe20003f4f070 */
[----:B------:R-:W-:Y:S02]  /*5850*/  UIADD3 UR21, UPT, UPT, UR17, 0x1, URZ ;  /* 0x0000000111157890 */ /* 0x000fe4000fffe0ff */
[----:B------:R-:W-:Y:S02]  /*5860*/  ULEA UR28, UR17, UR15, 0x7 ;  /* 0x0000000f111c7291 */ /* 0x000fe4000f8e38ff */
[----:B------:R-:W-:Y:S01]  /*5870*/  UISETP.NE.AND UP1, UPT, UR21, 0x34, UPT ;  /* 0x000000341500788c */ /* 0x000fe2000bf25270 */
[----:B------:R-:W-:Y:S01]  /*5880*/  PLOP3.LUT P0, PT, PT, PT, UP0, 0x80, 0x8 ;  /* 0x000000000008781c */ /* 0x000fe20003f0f008 */
[----:B------:R-:W-:Y:S02]  /*5890*/  ULEA UR30, UR17, UR14, 0x7 ;  /* 0x0000000e111e7291 */ /* 0x000fe4000f8e38ff */
[----:B------:R-:W-:Y:S02]  /*58a0*/  USEL UR16, URZ, 0x1, UP1 ;  /* 0x00000001ff107887 */ /* 0x000fe40008800000 */
[----:B------:R-:W-:Y:S02]  /*58b0*/  USEL UR21, UR21, URZ, UP1 ;  /* 0x000000ff15157287 */ /* 0x000fe40008800000 */
[----:B------:R-:W-:Y:S02]  /*58c0*/  UIADD3 UR9, UPT, UPT, UR9, 0x1a0, URZ ;  /* 0x000001a009097890 */ /* 0x000fe4000fffe0ff */
[----:B------:R-:W-:Y:S01]  /*58d0*/  @UP0 ULEA UR6, UR21, UR8, 0x3 ;  /* 0x0000000815060291 */ /* 0x000fe2000f8e18ff */
[----:B------:R-:W-:Y:S01]  /*58e0*/  LOP3.LUT R2, R2, UR16, RZ, 0x3c, !PT ;  /* 0x0000001002027c12 */ /* 0x000fe2000f8e3cff */
[----:B------:R-:W-:Y:S01]  /*58f0*/  UMOV UR29, 0xc0004010 ;  /* 0xc0004010001d7882 */ /* 0x000fe20000000000 */
[----:B------:R-:W-:Y:S01]  /*5900*/  UMOV UR31, 0xc0004010 ;  /* 0xc0004010001f7882 */ /* 0x000fe20000000000 */
[----:B------:R-:W-:Y:S01]  /*5910*/  UIADD3 UR20, UPT, UPT, UR20, 0x1, URZ ;  /* 0x0000000114147890 */ /* 0x000fe2000fffe0ff */
[----:B-1----:R-:W-:Y:S01]  /*5920*/  @P0 SHF.L.U32 R0, R2, 0x1f, RZ ;  /* 0x0000001f02000819 */ /* 0x002fe200000006ff */
[----:B------:R-:W-:Y:S02]  /*5930*/  UIADD3 UR18, UPT, UPT, UR18, -0x1, URZ ;  /* 0xffffffff12127890 */ /* 0x000fe4000fffe0ff */
[----:B------:R-:W-:Y:S01]  /*5940*/  UISETP.NE.AND UP0, UPT, UR20, UR19, UPT ;  /* 0x000000131400728c */ /* 0x000fe2000bf05270 */
[----:B------:R2:W3:Y:S01]  /*5950*/  @P0 SYNCS.PHASECHK.TRANS64.TRYWAIT P2, [UR6], R0 ;  /* 0x00000000ff0005a7 */ /* 0x0004e20008041106 */
[----:B------:R2:W-:Y:S01]  /*5960*/  UTCQMMA.2CTA gdesc[UR30], gdesc[UR28], tmem[UR10], tmem[UR26], idesc[UR27], UP3 ;  /* 0x00ff1a1c1e0075ea */ /* 0x0005e20009a0030a */
[----:B------:R-:W-:Y:S01]  /*5970*/  UPLOP3.LUT UP3, UPT, UPT, UPT, UPT, 0x80, 0x8 ;  /* 0x000000000008789c */ /* 0x000fe20003f6f070 */
[----:B------:R2:W-:Y:S01]  /*5980*/  UTCBAR.2CTA.MULTICAST [UR9], URZ, UR13 ;  /* 0x000000ff090073e9 */ /* 0x0005e2000820080d */
[----:B------:R-:W-:Y:S04]  /*5990*/  UMOV UR17, UR21 ;  /* 0x0000001500117c82 */ /* 0x000fe80008000000 */
[----:B------:R-:W-:Y:S05]  /*59a0*/  BRA.U UP0, `(.L_x_122) ;  /* 0xfffffffd008c7547 */ /* 0x000fea000b83ffff */
.L_x_119:
[----:B------:R-:W-:Y:S01]  /*59b0*/  UIADD3 UR11, UPT, UPT, UR11, 0x390, URZ ;  /* 0x000003900b0b7890 */ /* 0x000fe2000fffe0ff */
[----:B------:R-:W-:-:S08]  /*59c0*/  UMOV UR20, UR19 ;  /* 0x0000001300147c82 */ /* 0x000fd00008000000 */
[----:B------:R4:W-:Y:S01]  /*59d0*/  UTCBAR.2CTA.MULTICAST [UR11], URZ, UR12 ;  /* 0x000000ff0b0073e9 */ /* 0x0009e2000820080c */
[----:B------:R-:W-:Y:S02]  /*59e0*/  NOP ;  /* 0x0000000000007918 */ /* 0x000fe40000000000 */
.L_x_117:
[----:B------:R-:W-:Y:S01]  /*59f0*/  UIADD3 UR22, UPT, UPT, UR22, 0x1, URZ ;  /* 0x0000000116167890 */ /* 0x000fe2000fffe0ff */
[----:B------:R-:W-:-:S03]  /*5a00*/  ISETP.NE.AND P0, PT, R8, 0x2, PT ;  /* 0x000000020800780c */ /* 0x000fc60003f05270 */
[----:B------:R-:W-:Y:S01]  /*5a10*/  UISETP.NE.AND UP0, UPT, UR22, 0x4, UPT ;  /* 0x000000041600788c */ /* 0x000fe2000bf05270 */
[----:B-12---:R-:W-:Y:S02]  /*5a20*/  SEL R0, RZ, 0x1, P0 ;  /* 0x00000001ff007807 */ /* 0x006fe40000000000 */
[----:B------:R-:W-:Y:S01]  /*5a30*/  SEL R8, R8, RZ, P0 ;  /* 0x000000ff08087207 */ /* 0x000fe20000000000 */
[----:B------:R-:W-:Y:S01]  /*5a40*/  USEL UR6, URZ, 0x1, UP0 ;  /* 0x00000001ff067887 */ /* 0x000fe20008000000 */
[----:B------:R-:W-:Y:S01]  /*5a50*/  LOP3.LUT R3, R3, R0, RZ, 0x3c, !PT ;  /* 0x0000000003037212 */ /* 0x000fe200078e3cff */
[----:B------:R-:W-:-:S04]  /*5a60*/  USEL UR22, UR22, URZ, UP0 ;  /* 0x000000ff16167287 */ /* 0x000fc80008000000 */
[----:B------:R-:W-:Y:S01]  /*5a70*/  LOP3.LUT R9, R9, UR6, RZ, 0x3c, !PT ;  /* 0x0000000609097c12 */ /* 0x000fe2000f8e3cff */
[----:B------:R-:W-:Y:S07]  /*5a80*/  @P1 BRA `(.L_x_123) ;  /* 0xfffffff800c41947 */ /* 0x000fee000383ffff */
[----:B------:R-:W1:Y:S01]  /*5a90*/  S2UR UR6, SR_CgaCtaId ;  /* 0x00000000000679c3 */ /* 0x000e620000008800 */
[----:B------:R-:W-:Y:S01]  /*5aa0*/  ELECT P0, URZ, PT ;  /* 0x0000000000ff782f */ /* 0x000fe20003800000 */
[----:B------:R-:W-:Y:S01]  /*5ab0*/  HFMA2 R0, -RZ, RZ, 0, 5.9604644775390625e-08 ;  /* 0x00000001ff007431 */ /* 0x000fe200000001ff */
[----:B------:R-:W-:-:S05]  /*5ac0*/  UMOV UR7, 0x40 ;  /* 0x0000004000077882 */ /* 0x000fca0000000000 */
[----:B------:R-:W-:Y:S01]  /*5ad0*/  UVIRTCOUNT.DEALLOC.SMPOOL 0x80 ;  /* 0x000000800000784c */ /* 0x000fe20000000000 */
[----:B------:R-:W-:Y:S02]  /*5ae0*/  UISETP.NE.AND UP0, UPT, UR5, URZ, UPT ;  /* 0x000000ff0500728c */ /* 0x000fe4000bf05270 */
[----:B-1----:R-:W-:-:S09]  /*5af0*/  ULEA UR6, UR6, UR7, 0x18 ;  /* 0x0000000706067291 */ /* 0x002fd2000f8ec0ff */
[----:B------:R1:W-:Y:S01]  /*5b00*/  @P0 STS.U8 [UR6+0x1c], R0 ;  /* 0x00001c00ff000988 */ /* 0x0003e20008000006 */
[----:B------:R-:W-:Y:S05]  /*5b10*/  BRA.U UP0, `(.L_x_124) ;  /* 0x0000000100a07547 */ /* 0x000fea000b800000 */
[----:B------:R-:W-:Y:S01]  /*5b20*/  UIADD3 UR5, UPT, UPT, UR8, 0x3b0, URZ ;  /* 0x000003b008057890 */ /* 0x000fe2000fffe0ff */
[----:B------:R-:W-:-:S03]  /*5b30*/  SHF.L.U32 R3, R9, 0x1f, RZ ;  /* 0x0000001f09037819 */ /* 0x000fc600000006ff */
[----:B------:R-:W-:-:S09]  /*5b40*/  ULEA UR7, UR22, UR5, 0x3 ;  /* 0x0000000516077291 */ /* 0x000fd2000f8e18ff */
[----:B------:R-:W2:Y:S02]  /*5b50*/  SYNCS.PHASECHK.TRANS64.TRYWAIT P0, [UR7], R3 ;  /* 0x00000003ff0075a7 */ /* 0x000ea40008001107 */
[----:B--2---:R-:W-:Y:S05]  /*5b60*/  @!P0 BRA `(.L_x_125) ;  /* 0x0000005400a08947 */ /* 0x004fea0003800000 */
.L_x_291:
        /* <DEDUP_REMOVED lines=9> */
.L_x_293:
        /* <DEDUP_REMOVED lines=9> */
.L_x_295:
[----:B------:R-:W-:-:S04]  /*5c90*/  UIADD3 UR9, UPT, UPT, UR9, 0x1, URZ ;  /* 0x0000000109097890 */ /* 0x000fc8000fffe0ff */
[----:B------:R-:W-:-:S04]  /*5ca0*/  UISETP.NE.AND UP1, UPT, UR9, 0x4, UPT ;  /* 0x000000040900788c */ /* 0x000fc8000bf25270 */
[----:B------:R-:W-:Y:S02]  /*5cb0*/  USEL UR7, URZ, 0x1, UP1 ;  /* 0x00000001ff077887 */ /* 0x000fe40008800000 */
[----:B------:R-:W-:-:S04]  /*5cc0*/  USEL UR9, UR9, URZ, UP1 ;  /* 0x000000ff09097287 */ /* 0x000fc80008800000 */
[----:B------:R-:W-:Y:S01]  /*5cd0*/  ULEA UR9, UR9, UR5, 0x3 ;  /* 0x0000000509097291 */ /* 0x000fe2000f8e18ff */
[----:B-1----:R-:W-:-:S04]  /*5ce0*/  LOP3.LUT R3, R2, UR7, RZ, 0x3c, !PT ;  /* 0x0000000702037c12 */ /* 0x002fc8000f8e3cff */
[----:B------:R-:W-:Y:S01]  /*5cf0*/  SHF.L.U32 R3, R3, 0x1f, RZ ;  /* 0x0000001f03037819 */ /* 0x000fe200000006ff */
[----:B------:R-:W-:-:S04]  /*5d00*/  IMAD.U32 R0, RZ, RZ, UR9 ;  /* 0x00000009ff007e24 */ /* 0x000fc8000f8e00ff */
[----:B------:R1:W2:Y:S03]  /*5d10*/  SYNCS.PHASECHK.TRANS64.TRYWAIT P0, [R0+URZ], R3 ;  /* 0x00000003000075a7 */ /* 0x0002a600080011ff */
[----:B--2---:R-:W-:Y:S05]  /*5d20*/  @!P0 NANOSLEEP.SYNCS 0x989680 ;  /* 0x009896800000895d */ /* 0x004fea0003900000 */
[----:B------:R-:W2:Y:S02]  /*5d30*/  @!P0 SYNCS.PHASECHK.TRANS64 P0, [R0+URZ], R3 ;  /* 0x00000003000085a7 */ /* 0x000ea400080010ff */
[----:B--2---:R-:W-:Y:S05]  /*5d40*/  @P0 BRA `(.L_x_128) ;  /* 0x0000000000200947 */ /* 0x004fea0003800000 */
.L_x_129:
[----:B--2---:R2:W1:Y:S02]  /*5d50*/  SYNCS.PHASECHK.TRANS64.TRYWAIT P0, [R0+URZ], R3 ;  /* 0x00000003000075a7 */ /* 0x00446400080011ff */
[----:B-1----:R-:W-:Y:S05]  /*5d60*/  @!P0 NANOSLEEP.SYNCS 0x989680 ;  /* 0x009896800000895d */ /* 0x002fea0003900000 */
[----:B------:R-:W1:Y:S02]  /*5d70*/  @!P0 SYNCS.PHASECHK.TRANS64 P0, [R0+URZ], R3 ;  /* 0x00000003000085a7 */ /* 0x000e6400080010ff */
[----:B-1----:R-:W-:Y:S05]  /*5d80*/  @!P0 BRA `(.L_x_129) ;  /* 0xfffffffc00f08947 */ /* 0x002fea000383ffff */
[----:B------:R-:W-:Y:S05]  /*5d90*/  BRA `(.L_x_128) ;  /* 0x00000000000c7947 */ /* 0x000fea0003800000 */
.L_x_124:
[----:B------:R-:W-:-:S04]  /*5da0*/  UIADD3 UR5, UPT, UPT, UR8, 0x3f0, URZ ;  /* 0x000003f008057890 */ /* 0x000fc8000fffe0ff */
[----:B------:R-:W-:-:S09]  /*5db0*/  UPRMT UR5, UR4, 0x654, UR5 ;  /* 0x0000065404057896 */ /* 0x000fd20008000005 */
[----:B------:R-:W-:Y:S03]  /*5dc0*/  SYNCS.ARRIVE.TRANS64.RED.A1T0 RZ, [UR5], RZ ;  /* 0x000000ffffff79a7 */ /* 0x000fe60008100405 */
.L_x_128:
[----:B-12---:R-:W-:Y:S01]  /*5dd0*/  SHF.L.U32 R3, RZ, 0x1f, RZ ;  /* 0x0000001fff037819 */ /* 0x006fe200000006ff */
[----:B------:R-:W-:Y:S01]  /*5de0*/  UIADD3 UR5, UPT, UPT, UR8, 0x3f0, URZ ;  /* 0x000003f008057890 */ /* 0x000fe2000fffe0ff */
[----:B------:R-:W-:Y:S02]  /*5df0*/  PLOP3.LUT P0, PT, PT, PT, UP0, 0x80, 0x8 ;  /* 0x000000000008781c */ /* 0x000fe40003f0f008 */
[----:B------:R-:W1:Y:S02]  /*5e00*/  SYNCS.PHASECHK.TRANS64.TRYWAIT P1, [UR8+0x3f0], R3 ;  /* 0x0003f003ff0075a7 */ /* 0x000e640008021108 */
[----:B-1----:R-:W-:Y:S09]  /*5e10*/  @!P1 BRA `(.L_x_130) ;  /* 0x00000054003c9947 */ /* 0x002ff20003800000 */
.L_x_297:
[----:B------:R-:W-:Y:S01]  /*5e20*/  @!UP0 UPRMT UR5, UR4, 0x654, UR5 ;  /* 0x0000065404058896 */ /* 0x000fe20008000005 */
[----:B------:R-:W-:Y:S02]  /*5e30*/  UMOV UR8, 0xffff ;  /* 0x0000ffff00087882 */ /* 0x000fe40000000000 */
[----:B------:R-:W-:-:S06]  /*5e40*/  UMOV UR4, 0x1 ;  /* 0x0000000100047882 */ /* 0x000fcc0000000000 */
[----:B------:R-:W-:Y:S01]  /*5e50*/  @!P0 SYNCS.ARRIVE.TRANS64.RED.A1T0 RZ, [UR5], RZ ;  /* 0x000000ffffff89a7 */ /* 0x000fe20008100405 */
[----:B------:R-:W-:Y:S01]  /*5e60*/  NOP ;  /* 0x0000000000007918 */ /* 0x000fe20000000000 */
[----:B-1----:R-:W1:Y:S01]  /*5e70*/  LDS R0, [UR6+0x14] ;  /* 0x00001406ff007984 */ /* 0x002e620008000800 */
[----:B------:R-:W-:-:S04]  /*5e80*/  ULOP3.LUT UR5, UR24, 0xffff, URZ, 0xc0, !UPT ;  /* 0x0000ffff18057892 */ /* 0x000fc8000f8ec0ff */
[----:B------:R-:W-:-:S04]  /*5e90*/  USHF.R.U32.HI UR5, URZ, 0x5, UR5 ;  /* 0x00000005ff057899 */ /* 0x000fc80008011605 */
[----:B------:R-:W-:Y:S02]  /*5ea0*/  USHF.L.U32 UR8, UR8, UR5, URZ ;  /* 0x0000000508087299 */ /* 0x000fe400080006ff */
[----:B------:R-:W-:-:S04]  /*5eb0*/  USHF.L.U32 UR4, UR4, UR5, URZ ;  /* 0x0000000504047299 */ /* 0x000fc800080006ff */
[----:B-1----:R-:W-:-:S04]  /*5ec0*/  LOP3.LUT R0, R0, UR8, RZ, 0xc0, !PT ;  /* 0x0000000800007c12 */ /* 0x002fc8000f8ec0ff */
[----:B------:R-:W-:-:S13]  /*5ed0*/  ISETP.NE.AND P0, PT, R0, UR8, PT ;  /* 0x0000000800007c0c */ /* 0x000fda000bf05270 */
[----:B------:R-:W-:Y:S05]  /*5ee0*/  @P0 BRA `(.L_x_131) ;  /* 0x0000000000580947 */ /* 0x000fea0003800000 */
[----:B------:R-:W1:Y:S02]  /*5ef0*/  LDS R0, [UR6+0x18] ;  /* 0x00001806ff007984 */ /* 0x000e640008000800 */
[----:B-1----:R-:W-:-:S04]  /*5f00*/  LOP3.LUT R0, R0, UR4, RZ, 0xc0, !PT ;  /* 0x0000000400007c12 */ /* 0x002fc8000f8ec0ff */
[----:B------:R-:W-:-:S13]  /*5f10*/  ISETP.NE.AND P0, PT, R0, UR4, PT ;  /* 0x0000000400007c0c */ /* 0x000fda000bf05270 */
[----:B------:R-:W-:Y:S05]  /*5f20*/  @P0 BRA `(.L_x_132) ;  /* 0x00000000003c0947 */ /* 0x000fea0003800000 */
[----:B------:R-:W1:Y:S01]  /*5f30*/  S2R R2, SR_LANEID ;  /* 0x0000000000027919 */ /* 0x000e620000000000 */
[----:B------:R-:W-:Y:S01]  /*5f40*/  ULOP3.LUT UR8, URZ, UR8, URZ, 0x33, !UPT ;  /* 0x00000008ff087292 */ /* 0x000fe2000f8e33ff */
[----:B------:R-:W-:Y:S01]  /*5f50*/  LOP3.LUT R4, RZ, UR4, RZ, 0x33, !PT ;  /* 0x00000004ff047c12 */ /* 0x000fe2000f8e33ff */
[----:B------:R-:W-:Y:S02]  /*5f60*/  VOTEU.ANY UR7, UPT, PT ;  /* 0x0000000000077886 */ /* 0x000fe400038e0100 */
[----:B------:R-:W-:Y:S01]  /*5f70*/  UFLO.U32 UR7, UR7 ;  /* 0x00000007000772bd */ /* 0x000fe200080e0000 */
[----:B------:R-:W2:Y:S01]  /*5f80*/  REDUX UR4, R4 ;  /* 0x00000000040473c4 */ /* 0x000ea20000000000 */
[----:B------:R-:W-:-:S06]  /*5f90*/  IMAD.U32 R0, RZ, RZ, UR8 ;  /* 0x00000008ff007e24 */ /* 0x000fcc000f8e00ff */
[----:B------:R1:W-:Y:S01]  /*5fa0*/  UTCATOMSWS.AND URZ, UR8 ;  /* 0x0000000800ff79e3 */ /* 0x0003e20008000000 */
[----:B------:R-:W3:Y:S01]  /*5fb0*/  REDUX UR5, R0 ;  /* 0x00000000000573c4 */ /* 0x000ee20000000000 */
[----:B-1----:R-:W-:Y:S01]  /*5fc0*/  ISETP.EQ.U32.AND P0, PT, R2, UR7, PT ;  /* 0x0000000702007c0c */ /* 0x002fe2000bf02070 */
[----:B--2---:R-:W-:Y:S01]  /*5fd0*/  IMAD.U32 R2, RZ, RZ, UR4 ;  /* 0x00000004ff027e24 */ /* 0x004fe2000f8e00ff */
[----:B---3--:R-:W-:-:S11]  /*5fe0*/  MOV R3, UR5 ;  /* 0x0000000500037c02 */ /* 0x008fd60008000f00 */
[----:B------:R1:W-:Y:S04]  /*5ff0*/  @P0 ATOMS.AND RZ, [UR6+0x14], R3 ;  /* 0x00001403ffff098c */ /* 0x0003e8000a800006 */
[----:B------:R1:W-:Y:S01]  /*6000*/  @P0 ATOMS.AND RZ, [UR6+0x18], R2 ;  /* 0x00001802ffff098c */ /* 0x0003e2000a800006 */
[----:B------:R-:W-:Y:S05]  /*6010*/  BRA `(.L_x_133) ;  /* 0x0000000000147947 */ /* 0x000fea0003800000 */
.L_x_132:
[----:B------:R-:W-:Y:S02]  /*6020*/  MOV R2, 0x6040 ;  /* 0x0000604000027802 */ /* 0x000fe40000000f00 */
[----:B---345:R-:W-:Y:S05]  /*6030*/  CALL.REL.NOINC `($__internal_0_$__cuda_sm10x_tcgen05_guardrail_trap_col_being_dealloced_not_returned_by_alloc) ;  /* 0x0000005400907944 */ /* 0x038fea0003c00000 */
[----:B------:R-:W-:Y:S05]  /*6040*/  BRA `(.L_x_133) ;  /* 0x0000000000087947 */ /* 0x000fea0003800000 */
.L_x_131:
[----:B------:R-:W-:Y:S02]  /*6050*/  MOV R2, 0x6070 ;  /* 0x0000607000027802 */ /* 0x000fe40000000f00 */
[----:B---345:R-:W-:Y:S05]  /*6060*/  CALL.REL.NOINC `($__internal_2_$__cuda_sm10x_tcgen05_guardrail_trap_unallocated_columns_being_dealloced) ;  /* 0x00000054009c7944 */ /* 0x038fea0003c00000 */
.L_x_133:
[----:B------:R-:W-:Y:S01]  /*6070*/  NOP ;  /* 0x0000000000007918 */ /* 0x000fe20000000000 */
[----:B----4-:R-:W-:Y:S05]  /*6080*/  EXIT ;  /* 0x000000000000794d */ /* 0x010fea0003800000 */
.L_x_104:
[----:B------:R-:W-:-:S09]  /*6090*/  UISETP.NE.OR UP5, UPT, UR10, 0x3, !UP5 ;  /* 0x000000030a00788c */ /* 0x000fd2000efa5670 */
[----:B------:R-:W-:Y:S05]  /*60a0*/  BRA.U UP5, `(.L_x_134) ;  /* 0x0000000d05707547 */ /* 0x000fea000b800000 */
[----:B------:R-:W1:Y:S01]  /*60b0*/  LDC R0, c[0x0][0xb30] ;  /* 0x0002cc00ff007b82 */ /* 0x000e620000000800 */
[----:B------:R-:W2:Y:S01]  /*60c0*/  LDCU.64 UR8, c[0x0][0x888] ;  /* 0x00011100ff0877ac */ /* 0x000ea20008000a00 */
[----:B------:R-:W-:Y:S02]  /*60d0*/  HFMA2 R29, -RZ, RZ, 0, 0 ;  /* 0x00000000ff1d7431 */ /* 0x000fe400000001ff */
[----:B------:R-:W-:Y:S01]  /*60e0*/  IMAD.MOV.U32 R31, RZ, RZ, 0x1 ;  /* 0x00000001ff1f7424 */ /* 0x000fe200078e00ff */
[----:B------:R-:W-:Y:S01]  /*60f0*/  MOV R23, 0x1000 ;  /* 0x0000100000177802 */ /* 0x000fe20000000f00 */
[----:B------:R-:W3:Y:S01]  /*6100*/  LDCU.64 UR4, c[0x0][0x890] ;  /* 0x00011200ff0477ac */ /* 0x000ee20008000a00 */
[----:B------:R-:W-:Y:S01]  /*6110*/  IMAD.MOV.U32 R30, RZ, RZ, RZ ;  /* 0x000000ffff1e7224 */ /* 0x000fe200078e00ff */
[----:B------:R-:W4:Y:S01]  /*6120*/  LDC R19, c[0x0][0x370] ;  /* 0x0000dc00ff137b82 */ /* 0x000f220000000800 */
[----:B------:R-:W-:Y:S01]  /*6130*/  UMOV UR7, 0x400 ;  /* 0x0000040000077882 */ /* 0x000fe20000000000 */
[----:B------:R-:W-:-:S02]  /*6140*/  UPLOP3.LUT UP1, UPT, UPT, UPT, UPT, 0x40, 0x4 ;  /* 0x000000000004789c */ /* 0x000fc40003f2e870 */
[----:B------:R-:W-:-:S04]  /*6150*/  ULEA UR7, UR37, UR7, 0x18 ;  /* 0x0000000725077291 */ /* 0x000fc8000f8ec0ff */
[----:B------:R-:W4:Y:S01]  /*6160*/  LDC R2, c[0x0][0xb0c] ;  /* 0x0002c300ff027b82 */ /* 0x000f220000000800 */
[----:B------:R-:W-:Y:S02]  /*6170*/  UIADD3 UR13, UPT, UPT, UR7, 0x348, URZ ;  /* 0x00000348070d7890 */ /* 0x000fe4000fffe0ff */
[----:B--2---:R-:W-:Y:S02]  /*6180*/  UISETP.NE.U32.AND UP3, UPT, UR8, URZ, UPT ;  /* 0x000000ff0800728c */ /* 0x004fe4000bf65070 */
[----:B------:R-:W-:Y:S02]  /*6190*/  UIADD3 UR25, UPT, UPT, UR7, 0x340, URZ ;  /* 0x0000034007197890 */ /* 0x000fe4000fffe0ff */
[----:B---3--:R-:W-:Y:S01]  /*61a0*/  UISETP.NE.U32.AND UP4, UPT, UR4, URZ, UPT ;  /* 0x000000ff0400728c */ /* 0x008fe2000bf85070 */
[----:B------:R-:W2:Y:S01]  /*61b0*/  LDC R18, c[0x0][0xb20] ;  /* 0x0002c800ff127b82 */ /* 0x000ea20000000800 */
[----:B-1----:R-:W-:Y:S01]  /*61c0*/  ISETP.NE.AND P1, PT, R0, 0x1, PT ;  /* 0x000000010000780c */ /* 0x002fe20003f25270 */
[----:B------:R-:W-:-:S02]  /*61d0*/  UISETP.NE.AND.EX UP3, UPT, UR9, URZ, UPT, UP3 ;  /* 0x000000ff0900728c */ /* 0x000fc4000bf65330 */
[----:B------:R-:W-:Y:S02]  /*61e0*/  UPRMT UR13, UR37, 0x654, UR13 ;  /* 0x00000654250d7896 */ /* 0x000fe4000800000d */
[----:B------:R-:W-:Y:S02]  /*61f0*/  UISETP.NE.AND.EX UP4, UPT, UR5, URZ, UPT, UP4 ;  /* 0x000000ff0500728c */ /* 0x000fe4000bf85340 */
[----:B------:R-:W1:Y:S08]  /*6200*/  LDC.64 R32, c[0x0][0x348] ;  /* 0x0000d200ff207b82 */ /* 0x000e700000000a00 */
[----:B------:R-:W3:Y:S08]  /*6210*/  LDC.64 R16, c[0x0][0xb10] ;  /* 0x0002c400ff107b82 */ /* 0x000ef00000000a00 */
[----:B------:R-:W1:Y:S08]  /*6220*/  LDC.64 R6, c[0x0][0xb18] ;  /* 0x0002c600ff067b82 */ /* 0x000e700000000a00 */
[----:B------:R-:W1:Y:S08]  /*6230*/  LDC.64 R4, c[0x0][0xb28] ;  /* 0x0002ca00ff047b82 */ /* 0x000e700000000a00 */
[----:B--2-4-:R-:W1:Y:S02]  /*6240*/  LDC R22, c[0x0][0x374] ;  /* 0x0000dd00ff167b82 */ /* 0x014e640000000800 */
.L_x_143:
[C---:B------:R-:W-:Y:S02]  /*6250*/  LEA R0, R30.reuse, UR7, 0x3 ;  /* 0x000000071e007c11 */ /* 0x040fe4000f8e18ff */
[----:B------:R-:W-:Y:S02]  /*6260*/  SHF.L.U32 R3, R29, 0x1f, RZ ;  /* 0x0000001f1d037819 */ /* 0x000fe400000006ff */
[----:B------:R-:W-:Y:S02]  /*6270*/  LEA R24, R30, UR7, 0x4 ;  /* 0x000000071e187c11 */ /* 0x000fe4000f8e20ff */
[----:B--2---:R-:W2:Y:S02]  /*6280*/  SYNCS.PHASECHK.TRANS64.TRYWAIT P0, [R0+URZ+0x370], R3 ;  /* 0x00037003000075a7 */ /* 0x004ea400080011ff */
[----:B--2---:R-:W-:Y:S05]  /*6290*/  @!P0 BRA `(.L_x_135) ;  /* 0x0000005000348947 */ /* 0x004fea0003800000 */
.L_x_298:
[----:B------:R-:W-:Y:S01]  /*62a0*/  ISETP.GE.AND P0, PT, R40, 0x1, PT ;  /* 0x000000012800780c */ /* 0x000fe20003f06270 */
[----:B------:R-:W4:Y:S01]  /*62b0*/  LDS.128 R24, [R24+0x400] ;  /* 0x0004000018187984 */ /* 0x000f220000000c00 */
[----:B--2---:R-:W-:Y:S01]  /*62c0*/  VIADD R0, R0, 0x380 ;  /* 0x0000038000007836 */ /* 0x004fe20000000000 */
[----:B------:R-:W-:Y:S01]  /*62d0*/  @!PT LDS RZ, [RZ] ;  /* 0x00000000fffff984 */ /* 0x000fe20000000800 */
[----:B------:R-:W-:Y:S01]  /*62e0*/  @!PT LDS RZ, [RZ] ;  /* 0x00000000fffff984 */ /* 0x000fe20000000800 */
[----:B------:R-:W-:Y:S01]  /*62f0*/  @!PT LDS RZ, [RZ] ;  /* 0x00000000fffff984 */ /* 0x000fe20000000800 */
[----:B------:R-:W-:Y:S01]  /*6300*/  @!PT LDS RZ, [RZ] ;  /* 0x00000000fffff984 */ /* 0x000fe20000000800 */
[----:B------:R2:W-:Y:S06]  /*6310*/  MEMBAR.ALL.CTA ;  /* 0x0000000000007992 */ /* 0x0005ec0000008000 */
[----:B--2---:R-:W2:Y:S01]  /*6320*/  FENCE.VIEW.ASYNC.S ;  /* 0x00000000000073c6 */ /* 0x004ea20000000000 */
[----:B------:R-:W-:Y:S04]  /*6330*/  PRMT R0, RZ, 0x654, R0 ;  /* 0x00000654ff007816 */ /* 0x000fe80000000000 */
[----:B--2---:R2:W-:Y:S01]  /*6340*/  SYNCS.ARRIVE.TRANS64.RED.A1T0 RZ, [R0+URZ], RZ ;  /* 0x000000ff00ff79a7 */ /* 0x0045e200081004ff */
[----:B----4-:R-:W-:Y:S11]  /*6350*/  LOP3.LUT P3, RZ, R26, 0x1, RZ, 0xc0, !PT ;  /* 0x000000011aff7812 */ /* 0x010ff6000786c0ff */
[----:B------:R-:W-:Y:S02]  /*6360*/  @!UPT UIADD3 URZ, UPT, UPT, URZ, URZ, URZ ;  /* 0x000000fffffff290 */ /* 0x000fe4000fffe0ff */
[----:B------:R-:W-:Y:S02]  /*6370*/  @P3 MOV R13, R24 ;  /* 0x00000018000d3202 */ /* 0x000fe40000000f00 */
[----:B------:R-:W-:Y:S01]  /*6380*/  @P3 LOP3.LUT R8, R25, 0xffff, RZ, 0xc0, !PT ;  /* 0x0000ffff19083812 */ /* 0x000fe200078ec0ff */
[----:B--2---:R-:W-:Y:S06]  /*6390*/  @!P0 BRA `(.L_x_136) ;  /* 0x0000000000a48947 */ /* 0x004fec0003800000 */
[----:B-1----:R-:W-:Y:S01]  /*63a0*/  IMAD.HI.U32 R35, R22, R7, RZ ;  /* 0x0000000716237227 */ /* 0x002fe200078e00ff */
[----:B------:R-:W-:Y:S02]  /*63b0*/  ISETP.NE.AND P0, PT, R6, 0x1, PT ;  /* 0x000000010600780c */ /* 0x000fe40003f05270 */
[----:B------:R-:W-:Y:S01]  /*63c0*/  ISETP.NE.AND P2, PT, R40, 0x1, PT ;  /* 0x000000012800780c */ /* 0x000fe20003f45270 */
[----:B---3--:R-:W-:Y:S01]  /*63d0*/  IMAD.HI.U32 R34, R19, R16, RZ ;  /* 0x0000001013227227 */ /* 0x008fe200078e00ff */
[----:B------:R-:W-:Y:S02]  /*63e0*/  SHF.R.U32.HI R35, RZ, R18, R35 ;  /* 0x00000012ff237219 */ /* 0x000fe40000011623 */
[----:B------:R-:W-:Y:S01]  /*63f0*/  ISETP.NE.AND P4, PT, R2, 0x1, PT ;  /* 0x000000010200780c */ /* 0x000fe20003f85270 */
[----:B------:R-:W-:Y:S01]  /*6400*/  IMAD.HI.U32 R36, R13, R16, RZ ;  /* 0x000000100d247227 */ /* 0x000fe200078e00ff */
[----:B------:R-:W-:Y:S02]  /*6410*/  SHF.R.U32.HI R34, RZ, R17, R34 ;  /* 0x00000011ff227219 */ /* 0x000fe40000011622 */
[----:B------:R-:W-:Y:S01]  /*6420*/  SEL R3, R22, R35, !P0 ;  /* 0x0000002316037207 */ /* 0x000fe20004000000 */
[C---:B------:R-:W-:Y:S01]  /*6430*/  IMAD.HI.U32 R35, R8.reuse, R7, RZ ;  /* 0x0000000708237227 */ /* 0x040fe200078e00ff */
[----:B------:R-:W-:Y:S02]  /*6440*/  SEL R11, R19, R34, !P4 ;  /* 0x00000022130b7207 */ /* 0x000fe40006000000 */
[----:B------:R-:W-:Y:S01]  /*6450*/  SHF.R.U32.HI R36, RZ, R17, R36 ;  /* 0x00000011ff247219 */ /* 0x000fe20000011624 */
[----:B------:R-:W-:Y:S01]  /*6460*/  IMAD.HI.U32 R38, R3, R4, RZ ;  /* 0x0000000403267227 */ /* 0x000fe200078e00ff */
[----:B------:R-:W-:Y:S03]  /*6470*/  SHF.R.U32.HI R35, RZ, R18, R35 ;  /* 0x00000012ff237219 */ /* 0x000fe60000011623 */
[----:B------:R-:W-:Y:S01]  /*6480*/  IMAD.HI.U32 R34, R11, R4, RZ ;  /* 0x000000040b227227 */ /* 0x000fe200078e00ff */
[----:B------:R-:W-:Y:S02]  /*6490*/  @P2 SHF.R.U32.HI R3, RZ, R5, R38 ;  /* 0x00000005ff032219 */ /* 0x000fe40000011626 */
[----:B------:R-:W-:Y:S02]  /*64a0*/  SEL R9, R8, R35, !P0 ;  /* 0x0000002308097207 */ /* 0x000fe40004000000 */
[----:B------:R-:W-:Y:S01]  /*64b0*/  @P2 SHF.R.U32.HI R11, RZ, R5, R34 ;  /* 0x00000005ff0b2219 */ /* 0x000fe20000011622 */
[C---:B------:R-:W-:Y:S01]  /*64c0*/  IMAD R10, R40.reuse, R3, RZ ;  /* 0x00000003280a7224 */ /* 0x040fe200078e02ff */
[----:B------:R-:W-:Y:S01]  /*64d0*/  SEL R3, R13, R36, !P4 ;  /* 0x000000240d037207 */ /* 0x000fe20006000000 */
[C---:B------:R-:W-:Y:S03]  /*64e0*/  IMAD.HI.U32 R14, R9.reuse, R4, RZ ;  /* 0x00000004090e7227 */ /* 0x040fe600078e00ff */
[----:B------:R-:W-:Y:S01]  /*64f0*/  ISETP.GE.AND P0, PT, R9, R10, PT ;  /* 0x0000000a0900720c */ /* 0x000fe20003f06270 */
[C---:B------:R-:W-:Y:S01]  /*6500*/  IMAD R12, R40.reuse, R11, RZ ;  /* 0x0000000b280c7224 */ /* 0x040fe200078e02ff */
[-C--:B------:R-:W-:Y:S04]  /*6510*/  SHF.R.U32.HI R14, RZ, R5.reuse, R14 ;  /* 0x00000005ff0e7219 */ /* 0x080fe8000001160e */
[----:B------:R-:W-:Y:S02]  /*6520*/  ISETP.GE.OR P0, PT, R3, R12, P0 ;  /* 0x0000000c0300720c */ /* 0x000fe40000706670 */
[----:B------:R-:W-:Y:S05]  /*6530*/  SEL R15, R9, R14, !P2 ;  /* 0x0000000e090f7207 */ /* 0x000fea0005000000 */
[----:B------:R-:W-:Y:S04]  /*6540*/  IMAD.MOV R14, RZ, RZ, -R15 ;  /* 0x000000ffff0e7224 */ /* 0x000fe800078e0a0f */
[----:B------:R-:W-:Y:S02]  /*6550*/  IMAD R14, R40, R14, R9 ;  /* 0x0000000e280e7224 */ /* 0x000fe400078e0209 */
[C---:B------:R-:W-:Y:S05]  /*6560*/  @!P0 IMAD.HI.U32 R10, R3.reuse, R4, RZ ;  /* 0x00000004030a8227 */ /* 0x040fea00078e00ff */
[----:B------:R-:W-:Y:S04]  /*6570*/  @!P0 SHF.R.U32.HI R10, RZ, R5, R10 ;  /* 0x00000005ff0a8219 */ /* 0x000fe8000001160a */
[----:B------:R-:W-:Y:S01]  /*6580*/  @!P0 SEL R0, R3, R10, !P2 ;  /* 0x0000000a03008207 */ /* 0x000fe20005000000 */
[----:B------:R-:W-:Y:S03]  /*6590*/  IMAD.MOV R10, RZ, RZ, -R3 ;  /* 0x000000ffff0a7224 */ /* 0x000fe600078e0a03 */
[----:B------:R-:W-:Y:S01]  /*65a0*/  @!P0 IADD3 R15, PT, PT, R15, -R0, RZ ;  /* 0x800000000f0f8210 */ /* 0x000fe20007ffe0ff */
[----:B------:R-:W-:Y:S01]  /*65b0*/  @!P0 IMAD R0, R11, R14, R0 ;  /* 0x0000000e0b008224 */ /* 0x000fe200078e0200 */
[----:B------:R-:W-:Y:S01]  /*65c0*/  IADD3 R11, PT, PT, -R9, RZ, RZ ;  /* 0x000000ff090b7210 */ /* 0x000fe20007ffe1ff */
[----:B------:R-:W-:Y:S02]  /*65d0*/  IMAD R13, R2, R10, R13 ;  /* 0x0000000a020d7224 */ /* 0x000fe400078e020d */
[----:B------:R-:W-:Y:S02]  /*65e0*/  @!P0 IMAD R9, R15, R40, R3 ;  /* 0x000000280f098224 */ /* 0x000fe400078e0203 */
[----:B------:R-:W-:Y:S02]  /*65f0*/  @!P0 IMAD.MOV.U32 R3, RZ, RZ, R0 ;  /* 0x000000ffff038224 */ /* 0x000fe400078e0000 */
[----:B------:R-:W-:Y:S02]  /*6600*/  IMAD R8, R6, R11, R8 ;  /* 0x0000000b06087224 */ /* 0x000fe400078e0208 */
[----:B------:R-:W-:Y:S02]  /*6610*/  IMAD R13, R3, R2, R13 ;  /* 0x00000002030d7224 */ /* 0x000fe400078e020d */
[----:B------:R-:W-:Y:S02]  /*6620*/  IMAD R8, R9, R6, R8 ;  /* 0x0000000609087224 */ /* 0x000fe400078e0208 */
.L_x_136:
[----:B------:R-:W-:Y:S05]  /*6630*/  BRA.U UP1, `(.L_x_137) ;  /* 0x0000000101107547 */ /* 0x000fea000b800000 */
[----:B------:R-:W-:Y:S04]  /*6640*/  MOV R0, UR6 ;  /* 0x0000000600007c02 */ /* 0x000fe80008000f00 */
[----:B------:R-:W-:Y:S04]  /*6650*/  SHF.L.U32 R3, R0, 0x1f, RZ ;  /* 0x0000001f00037819 */ /* 0x000fe800000006ff */
[----:B------:R-:W2:Y:S02]  /*6660*/  SYNCS.PHASECHK.TRANS64.TRYWAIT P0, [UR7+0x368], R3 ;  /* 0x00036803ff0075a7 */ /* 0x000ea40008001107 */
[----:B--2---:R-:W-:Y:S05]  /*6670*/  @!P0 BRA `(.L_x_138) ;  /* 0x0000004c00508947 */ /* 0x004fea0003800000 */
.L_x_137:
[----:B------:R-:W-:Y:S02]  /*6680*/  R2UR UR26, R20 ;  /* 0x00000000141a72ca */ /* 0x000fe400000e0000 */
[----:B------:R-:W-:Y:S02]  /*6690*/  R2UR UR27, R21 ;  /* 0x00000000151b72ca */ /* 0x000fe400000e0000 */
[----:B------:R-:W-:Y:S02]  /*66a0*/  ISETP.NE.U32.AND P2, PT, RZ, UR4, PT ;  /* 0x00000004ff007c0c */ /* 0x000fe4000bf45070 */
[----:B------:R-:W-:Y:S02]  /*66b0*/  SHF.L.U32 R12, R31, 0x1f, RZ ;  /* 0x0000001f1f0c7819 */ /* 0x000fe400000006ff */
[----:B------:R-:W-:Y:S05]  /*66c0*/  ISETP.NE.AND.EX P2, PT, RZ, UR5, PT, P2 ;  /* 0x00000005ff007c0c */ /* 0x000fea000bf45320 */
[----:B------:R-:W-:Y:S02]  /*66d0*/  USHF.L.U32 UR26, UR26, 0x7, URZ ;  /* 0x000000071a1a7899 */ /* 0x000fe400080006ff */
[----:B------:R-:W-:Y:S01]  /*66e0*/  USHF.L.U32 UR27, UR27, 0x6, URZ ;  /* 0x000000061b1b7899 */ /* 0x000fe200080006ff */
[----:B------:R-:W-:Y:S11]  /*66f0*/  BRA.U !UP4, `(.L_x_139) ;  /* 0x000000010c347547 */ /* 0x000ff6000b800000 */
[----:B------:R-:W-:Y:S01]  /*6700*/  UPLOP3.LUT UP0, UPT, UPT, UPT, UP3, 0x80, 0x8 ;  /* 0x000000000008789c */ /* 0x000fe20003f0f030 */
[----:B--2---:R-:W-:Y:S02]  /*6710*/  HFMA2 R0, -RZ, RZ, 0, 5.9604644775390625e-08 ;  /* 0x00000001ff007431 */ /* 0x004fe400000001ff */
[----:B------:R-:W-:Y:S03]  /*6720*/  IMAD.MOV.U32 R95, RZ, RZ, 0x1 ;  /* 0x00000001ff5f7424 */ /* 0x000fe600078e00ff */
[----:B------:R-:W-:Y:S05]  /*6730*/  PLOP3.LUT P0, PT, PT, PT, UP0, 0x80, 0x8 ;  /* 0x000000000008781c */ /* 0x000fea0003f0f008 */
[----:B------:R-:W2:Y:S01]  /*6740*/  @UP0 LDCU.64 UR10, c[0x0][0x888] ;  /* 0x00011100ff0a07ac */ /* 0x000ea20008000a00 */
[----:B------:R-:W-:Y:S07]  /*6750*/  @UP0 UIMAD UR8, UR36, UR4, URZ ;  /* 0x00000004240802a4 */ /* 0x000fee000f8e02ff */
[----:B------:R-:W-:Y:S01]  /*6760*/  @!P0 PRMT R95, R0, 0x7610, R95 ;  /* 0x00007610005f8816 */ /* 0x000fe2000000005f */
[----:B--2---:R-:W-:Y:S03]  /*6770*/  @UP0 UIMAD.WIDE UR10, UR8, 0x4, UR10 ;  /* 0x00000004080a08a5 */ /* 0x004fe6000f8e020a */
[----:B------:R-:W2:Y:S03]  /*6780*/  @!UP0 LDCU UR8, c[0x0][0x880] ;  /* 0x00011000ff0887ac */ /* 0x000ea60008000800 */
[----:B------:R-:W-:Y:S01]  /*6790*/  IMAD.U32 R10, RZ, RZ, UR10 ;  /* 0x0000000aff0a7e24 */ /* 0x000fe2000f8e00ff */
[----:B------:R-:W-:Y:S05]  /*67a0*/  MOV R11, UR11 ;  /* 0x0000000b000b7c02 */ /* 0x000fea0008000f00 */
[----:B-----5:R4:W5:Y:S02]  /*67b0*/  @P0 LDG.E R49, desc[UR46][R10.64] ;  /* 0x0000002e0a310981 */ /* 0x020964000c1e1900 */
[----:B--2-4-:R-:W-:Y:S07]  /*67c0*/  @!P0 IMAD.U32 R49, RZ, RZ, UR8 ;  /* 0x00000008ff318e24 */ /* 0x014fee000f8e00ff */
.L_x_139:
[----:B-----5:R-:W-:Y:S01]  /*67d0*/  @!P2 FSETP.EQ.AND P0, PT, R49, RZ, PT ;  /* 0x000000ff3100a20b */ /* 0x020fe20003f02000 */
[----:B------:R-:W-:Y:S01]  /*67e0*/  @!UPT UIADD3 URZ, UPT, UPT, URZ, URZ, URZ ;  /* 0x000000fffffff290 */ /* 0x000fe2000fffe0ff */
[----:B------:R-:W-:Y:S11]  /*67f0*/  @!P2 BRA `(.L_x_140) ;  /* 0x000000000014a947 */ /* 0x000ff60003800000 */
[----:B------:R-:W-:Y:S02]  /*6800*/  LOP3.LUT P2, RZ, R95, 0xff, RZ, 0xc0, !PT ;  /* 0x000000ff5fff7812 */ /* 0x000fe4000784c0ff */
[----:B------:R-:W-:Y:S04]  /*6810*/  PLOP3.LUT P0, PT, PT, PT, UP0, 0x80, 0x8 ;  /* 0x000000000008781c */ /* 0x000fe80003f0f008 */
[----:B------:R-:W-:Y:S07]  /*6820*/  PLOP3.LUT P0, PT, P0, PT, PT, 0x8, 0x80 ;  /* 0x000000000080781c */ /* 0x000fee000070e170 */
[----:B------:R-:W-:Y:S11]  /*6830*/  @P2 FSETP.EQ.AND P0, PT, R49, RZ, PT ;  /* 0x000000ff3100220b */ /* 0x000ff60003f02000 */
[----:B------:R-:W-:Y:S02]  /*6840*/  @!UPT UIADD3 URZ, UPT, UPT, URZ, URZ, URZ ;  /* 0x000000fffffff290 */ /* 0x000fe4000fffe0ff */
.L_x_140:
[----:B------:R-:W4:Y:S01]  /*6850*/  SYNCS.PHASECHK.TRANS64.TRYWAIT P2, [UR7+0x350], R12 ;  /* 0x0003500cff0075a7 */ /* 0x000f220008041107 */
[----:B------:R-:W-:Y:S04]  /*6860*/  ELECT P4, URZ, PT ;  /* 0x0000000000ff782f */ /* 0x000fe80003880000 */
[----:B------:R-:W-:Y:S11]  /*6870*/  PLOP3.LUT P4, PT, P0, P4, PT, 0xf2, 0x2f ;  /* 0x00000000002f781c */ /* 0x000ff60000789e72 */
[----:B------:R-:W-:Y:S02]  /*6880*/  @!UPT UIADD3 URZ, UPT, UPT, URZ, URZ, URZ ;  /* 0x000000fffffff290 */ /* 0x000fe4000fffe0ff */
[----:B-1----:R-:W-:Y:S05]  /*6890*/  @!P4 IADD3 R21, P0, PT, R32, 0x580, RZ ;  /* 0x000005802015c810 */ /* 0x002fea0007f1e0ff */
[----:B------:R-:W-:Y:S01]  /*68a0*/  @!P4 IMAD.X R20, RZ, RZ, R33, P0 ;  /* 0x000000ffff14c224 */ /* 0x000fe200000e0621 */
[----:B----4-:R-:W-:Y:S07]  /*68b0*/  @!P2 BRA `(.L_x_141) ;  /* 0x0000004800d8a947 */ /* 0x010fee0003800000 */
.L_x_301:
[----:B------:R-:W4:Y:S01]  /*68c0*/  LDC.64 R14, c[0x0][0xb10] ;  /* 0x0002c400ff0e7b82 */ /* 0x000f220000000a00 */
[----:B------:R-:W-:Y:S01]  /*68d0*/  @!P4 R2UR UR9, R21 ;  /* 0x000000001509c2ca */ /* 0x000fe200000e0000 */
[----:B------:R-:W-:Y:S01]  /*68e0*/  VOTEU.ALL UP1, P4 ;  /* 0x0000000000ff7886 */ /* 0x000fe20002020000 */
[----:B------:R-:W-:Y:S01]  /*68f0*/  @!P4 R2UR UR8, R20 ;  /* 0x000000001408c2ca */ /* 0x000fe200000e0000 */
[----:B------:R-:W-:Y:S01]  /*6900*/  VOTEU.ALL UP2, P4 ;  /* 0x0000000000ff7886 */ /* 0x000fe20002040000 */
[----:B------:R-:W-:Y:S03]  /*6910*/  UMOV UR16, 0x0 ;  /* 0x0000000000107882 */ /* 0x000fe60000000000 */
[----:B------:R-:W5:Y:S01]  /*6920*/  LDC.64 R10, c[0x0][0xb18] ;  /* 0x0002c600ff0a7b82 */ /* 0x000f620000000a00 */
[----:B------:R-:W-:Y:S01]  /*6930*/  @!UP1 UIADD3 UR24, UPT, UPT, UR7, 0x500, URZ ;  /* 0x0000050007189890 */ /* 0x000fe2000fffe0ff */
[----:B------:R-:W-:Y:S01]  /*6940*/  @P3 SHF.R.U32.HI R28, RZ, 0x10, R25 ;  /* 0x00000010ff1c3819 */ /* 0x000fe20000011619 */
[----:B------:R-:W-:Y:S01]  /*6950*/  UMOV UR17, 0x10000000 ;  /* 0x1000000000117882 */ /* 0x000fe20000000000 */
[----:B------:R-:W-:Y:S01]  /*6960*/  UMOV UR28, UR36 ;  /* 0x00000024001c7c82 */ /* 0x000fe20008000000 */
[----:B------:R-:W-:Y:S03]  /*6970*/  @!UP1 UIADD3 UR10, UPT, UPT, UR26, 0x40, URZ ;  /* 0x000000401a0a9890 */ /* 0x000fe6000fffe0ff */
[----:B--2---:R-:W2:Y:S01]  /*6980*/  @!P1 LDC R0, c[0x0][0xb20] ;  /* 0x0002c800ff009b82 */ /* 0x004ea20000000800 */
[----:B------:R-:W-:Y:S01]  /*6990*/  UMOV UR11, UR27 ;  /* 0x0000001b000b7c82 */ /* 0x000fe20008000000 */
[----:B------:R-:W-:Y:S01]  /*69a0*/  IMAD.U32 R20, RZ, RZ, UR9 ;  /* 0x00000009ff147e24 */ /* 0x000fe2000f8e00ff */
[----:B------:R-:W-:Y:S05]  /*69b0*/  UMOV UR9, UR25 ;  /* 0x0000001900097c82 */ /* 0x000fea0008000000 */
[----:B-1----:R-:W1:Y:S01]  /*69c0*/  @!P1 LDC R3, c[0x0][0xb0c] ;  /* 0x0002c300ff039b82 */ /* 0x002e620000000800 */
[----:B------:R-:W-:Y:S01]  /*69d0*/  IMAD.U32 R21, RZ, RZ, UR8 ;  /* 0x00000008ff157e24 */ /* 0x000fe2000f8e00ff */
[----:B------:R-:W-:Y:S01]  /*69e0*/  @!UP1 UIADD3 UR8, UPT, UPT, UR7, 0xd00, URZ ;  /* 0x00000d0007089890 */ /* 0x000fe2000fffe0ff */
[----:B------:R-:W-:Y:S01]  /*69f0*/  @!P4 R2UR UR18, R20 ;  /* 0x000000001412c2ca */ /* 0x000fe200000e0000 */
[----:B------:R-:W-:Y:S01]  /*6a00*/  VOTEU.ALL UP1, P4 ;  /* 0x0000000000ff7886 */ /* 0x000fe20002020000 */
[----:B------:R-:W-:Y:S01]  /*6a10*/  @!P4 IMAD.MOV.U32 R20, RZ, RZ, 0x1000 ;  /* 0x00001000ff14c424 */ /* 0x000fe200078e00ff */
[----:B------:R-:W-:Y:S01]  /*6a20*/  @!P4 R2UR UR19, R21 ;  /* 0x000000001513c2ca */ /* 0x000fe200000e0000 */
[----:B------:R-:W-:Y:S01]  /*6a30*/  UMOV UR12, UR36 ;  /* 0x00000024000c7c82 */ /* 0x000fe20008000000 */
[----:B------:R-:W-:Y:S01]  /*6a40*/  UPRMT UR14, UR37, 0x654, UR25 ;  /* 0x00000654250e7896 */ /* 0x000fe20008000019 */
[----:B------:R-:W-:Y:S10]  /*6a50*/  VIADD R30, R30, 0x1 ;  /* 0x000000011e1e7836 */ /* 0x000ff40000000000 */
[----:B------:R1:W-:Y:S02]  /*6a60*/  @!UP2 UTMALDG.3D [UR24], [UR18], desc[UR16] ;  /* 0x000010181200a5b4 */ /* 0x0003e40008011000 */
[----:B-1----:R-:W-:Y:S01]  /*6a70*/  @!P1 ISETP.NE.AND P2, PT, R3, 0x1, PT ;  /* 0x000000010300980c */ /* 0x002fe20003f45270 */
[C---:B----4-:R-:W-:Y:S01]  /*6a80*/  @!P1 IMAD.HI.U32 R14, R13.reuse, R14, RZ ;  /* 0x0000000e0d0e9227 */ /* 0x050fe200078e00ff */
[----:B-----5:R-:W-:Y:S01]  /*6a90*/  @!P1 ISETP.NE.AND P0, PT, R10, 0x1, PT ;  /* 0x000000010a00980c */ /* 0x020fe20003f05270 */
[----:B------:R1:W-:Y:S01]  /*6aa0*/  @!UP1 UTMALDG.3D [UR8], [UR18], desc[UR16] ;  /* 0x00001008120095b4 */ /* 0x0003e20008011000 */
[----:B------:R1:W-:Y:S01]  /*6ab0*/  @!P4 SYNCS.ARRIVE.TRANS64.RED.A0TR RZ, [UR7+0x340], R20 ;  /* 0x00034014ffffc9a7 */ /* 0x0003e20008300407 */
[C---:B------:R-:W-:Y:S01]  /*6ac0*/  @!P1 IMAD.HI.U32 R11, R8.reuse, R11, RZ ;  /* 0x0000000b080b9227 */ /* 0x040fe200078e00ff */
[----:B------:R-:W-:Y:S04]  /*6ad0*/  @!P1 SHF.R.U32.HI R14, RZ, R15, R14 ;  /* 0x0000000fff0e9219 */ /* 0x000fe8000001160e */
[----:B--2---:R-:W-:Y:S02]  /*6ae0*/  @!P1 SHF.R.U32.HI R9, RZ, R0, R11 ;  /* 0x00000000ff099219 */ /* 0x004fe4000001160b */
[----:B------:R-:W-:Y:S02]  /*6af0*/  @!P1 SEL R14, R13, R14, !P2 ;  /* 0x0000000e0d0e9207 */ /* 0x000fe40005000000 */
[----:B------:R-:W-:Y:S05]  /*6b00*/  @!P1 SEL R9, R8, R9, !P0 ;  /* 0x0000000908099207 */ /* 0x000fea0004000000 */
[----:B------:R-:W-:Y:S01]  /*6b10*/  @!P1 IMAD.IADD R0, R9, 0x1, -R14 ;  /* 0x0000000109009824 */ /* 0x000fe200078e0a0e */
[----:B------:R-:W-:Y:S01]  /*6b20*/  SYNCS.ARRIVE.TRANS64.RED.A1T0 RZ, [UR14], RZ ;  /* 0x000000ffffff79a7 */ /* 0x000fe2000810040e */
[----:B------:R-:W-:Y:S02]  /*6b30*/  @!P1 IMAD.IADD R9, R14, 0x1, -R9 ;  /* 0x000000010e099824 */ /* 0x000fe400078e0a09 */
[----:B------:R-:W-:Y:S02]  /*6b40*/  @!P1 IMAD R13, R0, R3, R13 ;  /* 0x00000003000d9224 */ /* 0x000fe400078e020d */
[----:B------:R-:W-:Y:S01]  /*6b50*/  @!P1 IMAD R8, R9, R10, R8 ;  /* 0x0000000a09089224 */ /* 0x000fe200078e0208 */
[----:B------:R-:W2:Y:S02]  /*6b60*/  SYNCS.PHASECHK.TRANS64.TRYWAIT P5, [UR7+0x358], R12 ;  /* 0x0003580cff0075a7 */ /* 0x000ea400080a1107 */
[----:B-12---:R-:W-:Y:S05]  /*6b70*/  @!P5 BRA `(.L_x_142) ;  /* 0x000000480040d947 */ /* 0x006fea0003800000 */
.L_x_303:
[----:B-1----:R-:W-:Y:S01]  /*6b80*/  @!P4 IADD3 R3, P0, PT, R32, 0x580, RZ ;  /* 0x000005802003c810 */ /* 0x002fe20007f1e0ff */
[----:B------:R-:W-:Y:S01]  /*6b90*/  VOTEU.ALL UP1, P4 ;  /* 0x0000000000ff7886 */ /* 0x000fe20002020000 */
[----:B------:R-:W-:Y:S01]  /*6ba0*/  VOTEU.ALL UP2, P4 ;  /* 0x0000000000ff7886 */ /* 0x000fe20002040000 */
[----:B------:R-:W-:Y:S01]  /*6bb0*/  UMOV UR14, 0x0 ;  /* 0x00000000000e7882 */ /* 0x000fe20000000000 */
[----:B------:R-:W-:Y:S01]  /*6bc0*/  @!P4 R2UR UR9, R3 ;  /* 0x000000000309c2ca */ /* 0x000fe200000e0000 */
[----:B------:R-:W-:Y:S01]  /*6bd0*/  @!P4 IMAD.X R0, RZ, RZ, R33, P0 ;  /* 0x000000ffff00c224 */ /* 0x000fe200000e0621 */
[----:B------:R-:W-:Y:S01]  /*6be0*/  @!UP1 UIADD3 UR17, UPT, UPT, UR7, 0x348, URZ ;  /* 0x0000034807119890 */ /* 0x000fe2000fffe0ff */
[----:B------:R-:W-:Y:S01]  /*6bf0*/  ISETP.NE.AND P0, PT, R30, 0x2, PT ;  /* 0x000000021e00780c */ /* 0x000fe20003f05270 */
[----:B------:R-:W-:Y:S01]  /*6c00*/  @!UP1 UIADD3 UR18, UPT, UPT, UR26, 0x20, URZ ;  /* 0x000000201a129890 */ /* 0x000fe2000fffe0ff */
[----:B------:R-:W-:Y:S01]  /*6c10*/  LOP3.LUT R31, R31, 0x1, RZ, 0x3c, !PT ;  /* 0x000000011f1f7812 */ /* 0x000fe200078e3cff */
[----:B------:R-:W-:Y:S01]  /*6c20*/  @!UP1 UIADD3 UR16, UPT, UPT, UR7, 0x1500, URZ ;  /* 0x0000150007109890 */ /* 0x000fe2000fffe0ff */
[----:B------:R-:W-:Y:S01]  /*6c30*/  @!P4 R2UR UR8, R0 ;  /* 0x000000000008c2ca */ /* 0x000fe200000e0000 */
[----:B------:R-:W-:Y:S01]  /*6c40*/  UMOV UR15, 0x10000000 ;  /* 0x10000000000f7882 */ /* 0x000fe20000000000 */
[----:B------:R-:W-:Y:S01]  /*6c50*/  UMOV UR19, UR27 ;  /* 0x0000001b00137c82 */ /* 0x000fe20008000000 */
[----:B------:R-:W-:Y:S01]  /*6c60*/  UMOV UR20, UR36 ;  /* 0x0000002400147c82 */ /* 0x000fe20008000000 */
[----:B------:R-:W-:Y:S01]  /*6c70*/  @!UP1 UIADD3 UR10, UPT, UPT, UR26, 0x60, URZ ;  /* 0x000000601a0a9890 */ /* 0x000fe2000fffe0ff */
[----:B------:R-:W-:Y:S01]  /*6c80*/  SEL R0, RZ, 0x1, P0 ;  /* 0x00000001ff007807 */ /* 0x000fe20000000000 */
[----:B------:R-:W-:Y:S01]  /*6c90*/  IMAD.U32 R10, RZ, RZ, UR9 ;  /* 0x00000009ff0a7e24 */ /* 0x000fe2000f8e00ff */
[----:B------:R-:W-:Y:S01]  /*6ca0*/  UMOV UR11, UR27 ;  /* 0x0000001b000b7c82 */ /* 0x000fe20008000000 */
[----:B------:R-:W-:Y:S01]  /*6cb0*/  UMOV UR12, UR36 ;  /* 0x00000024000c7c82 */ /* 0x000fe20008000000 */
[----:B------:R-:W-:Y:S01]  /*6cc0*/  UMOV UR9, UR17 ;  /* 0x0000001100097c82 */ /* 0x000fe20008000000 */
[----:B------:R-:W-:Y:S01]  /*6cd0*/  @P3 R2UR UR36, R28 ;  /* 0x000000001c2432ca */ /* 0x000fe200000e0000 */
[----:B------:R-:W-:Y:S01]  /*6ce0*/  IMAD.IADD R20, R8, 0x1, R94 ;  /* 0x0000000108147824 */ /* 0x000fe200078e025e */
[----:B------:R-:W-:Y:S01]  /*6cf0*/  @!P4 R2UR UR22, R10 ;  /* 0x000000000a16c2ca */ /* 0x000fe200000e0000 */
[----:B------:R-:W-:Y:S01]  /*6d00*/  IMAD.U32 R11, RZ, RZ, UR8 ;  /* 0x00000008ff0b7e24 */ /* 0x000fe2000f8e00ff */
[----:B------:R-:W-:Y:S01]  /*6d10*/  @!UP1 UIADD3 UR8, UPT, UPT, UR7, 0x1d00, URZ ;  /* 0x00001d0007089890 */ /* 0x000fe2000fffe0ff */
[----:B------:R-:W-:Y:S01]  /*6d20*/  LOP3.LUT R29, R29, R0, RZ, 0x3c, !PT ;  /* 0x000000001d1d7212 */ /* 0x000fe200078e3cff */
[----:B------:R-:W-:Y:S01]  /*6d30*/  VOTEU.ALL UP1, P4 ;  /* 0x0000000000ff7886 */ /* 0x000fe20002020000 */
[----:B------:R-:W-:Y:S01]  /*6d40*/  IMAD.IADD R21, R13, 0x1, R96 ;  /* 0x000000010d157824 */ /* 0x000fe200078e0260 */
[----:B------:R-:W-:Y:S02]  /*6d50*/  @!P4 R2UR UR23, R11 ;  /* 0x000000000b17c2ca */ /* 0x000fe400000e0000 */
[----:B------:R-:W-:Y:S11]  /*6d60*/  SEL R30, R30, RZ, P0 ;  /* 0x000000ff1e1e7207 */ /* 0x000ff60000000000 */
[----:B------:R2:W-:Y:S01]  /*6d70*/  @!UP2 UTMALDG.3D [UR16], [UR22], desc[UR14] ;  /* 0x00000e101600a5b4 */ /* 0x0005e20008011000 */
[----:B------:R2:W-:Y:S01]  /*6d80*/  @!UP1 UTMALDG.3D [UR8], [UR22], desc[UR14] ;  /* 0x00000e08160095b4 */ /* 0x0005e20008011000 */
[----:B------:R2:W-:Y:S01]  /*6d90*/  @!P4 SYNCS.ARRIVE.TRANS64.RED.A0TR RZ, [UR7+0x348], R23 ;  /* 0x00034817ffffc9a7 */ /* 0x0005e20008300407 */
[----:B------:R-:W-:Y:S01]  /*6da0*/  UPLOP3.LUT UP1, UPT, UPT, UPT, UPT, 0x80, 0x8 ;  /* 0x000000000008789c */ /* 0x000fe20003f2f070 */
[----:B------:R-:W-:Y:S01]  /*6db0*/  SYNCS.ARRIVE.TRANS64.RED.A1T0 RZ, [UR13], RZ ;  /* 0x000000ffffff79a7 */ /* 0x000fe2000810040d */
[----:B------:R-:W-:Y:S09]  /*6dc0*/  @P3 BRA `(.L_x_143) ;  /* 0xfffffff400203947 */ /* 0x000ff2000383ffff */
[----:B------:R-:W-:-:S04]  /*6dd0*/  SHF.L.U32 R3, R31, 0x1f, RZ ;  /* 0x0000001f1f037819 */ /* 0x000fc800000006ff */
[----:B------:R-:W1:Y:S02]  /*6de0*/  SYNCS.PHASECHK.TRANS64.TRYWAIT P0, [UR7+0x350], R3 ;  /* 0x00035003ff0075a7 */ /* 0x000e640008001107 */
[----:B-1----:R-:W-:Y:S05]  /*6df0*/  @!P0 BRA `(.L_x_144) ;  /* 0x0000004400b88947 */ /* 0x002fea0003800000 */
.L_x_305:
[----:B-1----:R-:W-:-:S07]  /*6e00*/  MOV R0, UR7 ;  /* 0x0000000700007c02 */ /* 0x002fce0008000f00 */
.L_x_145:
[----:B-1----:R-:W-:-:S04]  /*6e10*/  SHF.L.U32 R3, R31, 0x1f, RZ ;  /* 0x0000001f1f037819 */ /* 0x002fc800000006ff */
[----:B------:R1:W4:Y:S03]  /*6e20*/  SYNCS.PHASECHK.TRANS64.TRYWAIT P0, [R0+URZ+0x358], R3 ;  /* 0x00035803000075a7 */ /* 0x00032600080011ff */
[----:B----4-:R-:W-:Y:S05]  /*6e30*/  @!P0 NANOSLEEP.SYNCS 0x989680 ;  /* 0x009896800000895d */ /* 0x010fea0003900000 */
[----:B------:R-:W4:Y:S02]  /*6e40*/  @!P0 SYNCS.PHASECHK.TRANS64 P0, [R0+URZ+0x358], R3 ;  /* 0x00035803000085a7 */ /* 0x000f2400080010ff */
[----:B--2-4-:R-:W-:Y:S05]  /*6e50*/  @P0 EXIT ;  /* 0x000000000000094d */ /* 0x014fea0003800000 */
[----:B------:R-:W-:Y:S05]  /*6e60*/  BRA `(.L_x_145) ;  /* 0xfffffffc00e87947 */ /* 0x000fea000383ffff */
.L_x_134:
[----:B------:R-:W-:-:S06]  /*6e70*/  UISETP.GE.AND UP1, UPT, UR10, 0x4, UPT ;  /* 0x000000040a00788c */ /* 0x000fcc000bf26270 */
[----:B------:R-:W-:-:S13]  /*6e80*/  PLOP3.LUT P0, PT, PT, PT, UP1, 0x80, 0x8 ;  /* 0x000000000008781c */ /* 0x000fda0003f0f018 */
[----:B------:R-:W-:Y:S05]  /*6e90*/  @!P0 EXIT ;  /* 0x000000000000894d */ /* 0x000fea0003800000 */
[----:B------:R-:W-:Y:S01]  /*6ea0*/  BAR.SYNC.DEFER_BLOCKING 0x6, 0xa0 ;  /* 0x0182800000007b1d */ /* 0x000fe20000010000 */
[C---:B------:R-:W-:Y:S01]  /*6eb0*/  IMAD.SHL.U32 R101, R109.reuse, 0x20, RZ ;  /* 0x000000206d657824 */ /* 0x040fe200078e00ff */
[----:B------:R-:W-:Y:S01]  /*6ec0*/  CS2R R106, SRZ ;  /* 0x00000000006a7805 */ /* 0x000fe2000001ff00 */
[C---:B------:R-:W-:Y:S01]  /*6ed0*/  IMAD.SHL.U32 R3, R109.reuse, 0x4, RZ ;  /* 0x000000046d037824 */ /* 0x040fe200078e00ff */
[----:B------:R-:W-:Y:S01]  /*6ee0*/  CS2R R104, SRZ ;  /* 0x0000000000687805 */ /* 0x000fe2000001ff00 */
[----:B------:R-:W-:Y:S01]  /*6ef0*/  IMAD.U32 R47, R109, 0x10000, RZ ;  /* 0x000100006d2f7824 */ /* 0x000fe200078e00ff */
[----:B------:R-:W-:Y:S02]  /*6f00*/  UMOV UR49, 0x400 ;  /* 0x0000040000317882 */ /* 0x000fe40000000000 */
[----:B------:R-:W1:Y:S01]  /*6f10*/  LDC R99, c[0x0][0x370] ;  /* 0x0000dc00ff637b82 */ /* 0x000e620000000800 */
[----:B------:R-:W-:Y:S01]  /*6f20*/  ULEA UR49, UR37, UR49, 0x18 ;  /* 0x0000003125317291 */ /* 0x000fe2000f8ec0ff */
[C---:B------:R-:W-:Y:S01]  /*6f30*/  LOP3.LUT R2, R101.reuse, 0x80, RZ, 0xc0, !PT ;  /* 0x0000008065027812 */ /* 0x040fe200078ec0ff */
[----:B------:R-:W-:Y:S01]  /*6f40*/  IMAD.SHL.U32 R5, R102, 0x400, RZ ;  /* 0x0000040066057824 */ /* 0x000fe200078e00ff */
[C---:B------:R-:W-:Y:S01]  /*6f50*/  LOP3.LUT R100, R101.reuse, 0xb60, RZ, 0xc0, !PT ;  /* 0x00000b6065647812 */ /* 0x040fe200078ec0ff */
[----:B------:R-:W-:Y:S01]  /*6f60*/  UIADD3 UR4, UPT, UPT, UR49, 0x2500, URZ ;  /* 0x0000250031047890 */ /* 0x000fe2000fffe0ff */
[----:B------:R-:W-:Y:S01]  /*6f70*/  LOP3.LUT R3, R2, 0x10, R3, 0xf8, !PT ;  /* 0x0000001002037812 */ /* 0x000fe200078ef803 */
[----:B------:R-:W-:Y:S01]  /*6f80*/  IMAD.SHL.U32 R2, R102, 0x200000, RZ ;  /* 0x0020000066027824 */ /* 0x000fe200078e00ff */
[----:B------:R-:W2:Y:S01]  /*6f90*/  LDC R42, c[0x0][0xb0c] ;  /* 0x0002c300ff2a7b82 */ /* 0x000ea20000000800 */
[----:B------:R-:W-:Y:S01]  /*6fa0*/  LOP3.LUT R100, R100, 0x400, R5, 0xf8, !PT ;  /* 0x0000040064647812 */ /* 0x000fe200078ef805 */
[----:B------:R-:W-:Y:S01]  /*6fb0*/  IMAD.MOV.U32 R44, RZ, RZ, RZ ;  /* 0x000000ffff2c7224 */ /* 0x000fe200078e00ff */
[----:B------:R-:W-:Y:S01]  /*6fc0*/  LOP3.LUT P0, RZ, R101, 0x80, RZ, 0xc0, !PT ;  /* 0x0000008065ff7812 */ /* 0x000fe2000780c0ff */
[----:B------:R-:W-:Y:S01]  /*6fd0*/  IMAD.MOV.U32 R112, RZ, RZ, RZ ;  /* 0x000000ffff707224 */ /* 0x000fe200078e00ff */
[----:B------:R-:W-:Y:S01]  /*6fe0*/  LOP3.LUT R2, R2, 0x200000, RZ, 0xc0, !PT ;  /* 0x0020000002027812 */ /* 0x000fe200078ec0ff */
[----:B------:R-:W-:Y:S01]  /*6ff0*/  IMAD.U32 R108, RZ, RZ, UR4 ;  /* 0x00000004ff6c7e24 */ /* 0x000fe2000f8e00ff */
[----:B------:R-:W-:Y:S01]  /*7000*/  LOP3.LUT R100, R100, R3, RZ, 0xfc, !PT ;  /* 0x0000000364647212 */ /* 0x000fe200078efcff */
[----:B------:R-:W3:Y:S01]  /*7010*/  LDC R97, c[0x0][0xb20] ;  /* 0x0002c800ff617b82 */ /* 0x000ee20000000800 */
[----:B------:R-:W4:Y:S01]  /*7020*/  LDS R0, [UR49+0x420] ;  /* 0x00042031ff007984 */ /* 0x000f220008000800 */
[----:B------:R-:W-:Y:S01]  /*7030*/  LOP3.LUT R47, R2, 0x400000, R47, 0xf8, !PT ;  /* 0x00400000022f7812 */ /* 0x000fe200078ef82f */
[----:B------:R-:W1:Y:S01]  /*7040*/  LDCU.64 UR52, c[0x0][0x348] ;  /* 0x00006900ff3477ac */ /* 0x000e620008000a00 */
[----:B------:R-:W-:-:S02]  /*7050*/  P2R R2, PR, RZ, 0x1 ;  /* 0x00000001ff027803 */ /* 0x000fc40000000000 */
[----:B------:R-:W-:Y:S01]  /*7060*/  LOP3.LUT R109, R109, 0x60, RZ, 0xc0, !PT ;  /* 0x000000606d6d7812 */ /* 0x000fe200078ec0ff */
[----:B------:R-:W1:Y:S01]  /*7070*/  LDCU.64 UR38, c[0x0][0x888] ;  /* 0x00011100ff2677ac */ /* 0x000e620008000a00 */
[----:B------:R-:W1:Y:S01]  /*7080*/  LDC R41, c[0x0][0xb30] ;  /* 0x0002cc00ff297b82 */ /* 0x000e620000000800 */
[----:B------:R-:W1:Y:S01]  /*7090*/  LDCU.64 UR44, c[0x0][0x890] ;  /* 0x00011200ff2c77ac */ /* 0x000e620008000a00 */
[----:B------:R-:W-:-:S06]  /*70a0*/  UIADD3 UR48, UPT, UPT, UR49, 0x500, URZ ;  /* 0x0000050031307890 */ /* 0x000fcc000fffe0ff */
[----:B------:R-:W1:Y:S08]  /*70b0*/  LDC.64 R92, c[0x0][0xb10] ;  /* 0x0002c400ff5c7b82 */ /* 0x000e700000000a00 */
[----:B------:R-:W1:Y:S08]  /*70c0*/  LDC.64 R38, c[0x0][0xb18] ;  /* 0x0002c600ff267b82 */ /* 0x000e700000000a00 */
[----:B------:R-:W1:Y:S08]  /*70d0*/  LDC.64 R36, c[0x0][0xb28] ;  /* 0x0002ca00ff247b82 */ /* 0x000e700000000a00 */
[----:B------:R-:W1:Y:S01]  /*70e0*/  LDC.64 R90, c[0x0][0x8b0] ;  /* 0x00022c00ff5a7b82 */ /* 0x000e620000000a00 */
[----:B----4-:R-:W-:-:S07]  /*70f0*/  IMAD.IADD R47, R0, 0x1, R47 ;  /* 0x00000001002f7824 */ /* 0x010fce00078e022f */
[----:B------:R-:W4:Y:S08]  /*7100*/  LDC.64 R88, c[0x0][0x8a8] ;  /* 0x00022a00ff587b82 */ /* 0x000f300000000a00 */
[----:B--23--:R-:W1:Y:S02]  /*7110*/  LDC R98, c[0x0][0x374] ;  /* 0x0000dd00ff627b82 */ /* 0x00ce640000000800 */
.L_x_171:
[----:B------:R-:W-:Y:S02]  /*7120*/  LEA R0, R112, UR49, 0x3 ;  /* 0x0000003170007c11 */ /* 0x000fe4000f8e18ff */
[----:B------:R-:W-:Y:S02]  /*7130*/  SHF.L.U32 R3, R106, 0x1f, RZ ;  /* 0x0000001f6a037819 */ /* 0x000fe400000006ff */
[----:B------:R-:W-:Y:S02]  /*7140*/  LEA R16, R112, UR49, 0x4 ;  /* 0x0000003170107c11 */ /* 0x000fe4000f8e20ff */
[----:B------:R-:W2:Y:S02]  /*7150*/  SYNCS.PHASECHK.TRANS64.TRYWAIT P0, [R0+URZ+0x370], R3 ;  /* 0x00037003000075a7 */ /* 0x000ea400080011ff */
[----:B-12---:R-:W-:Y:S05]  /*7160*/  @!P0 BRA `(.L_x_146) ;  /* 0x0000004000f48947 */ /* 0x006fea0003800000 */
.L_x_306:
[----:B------:R-:W3:Y:S01]  /*7170*/  LDC.64 R12, c[0x0][0xb10] ;  /* 0x0002c400ff0c7b82 */ /* 0x000ee20000000a00 */
[----:B------:R-:W4:Y:S01]  /*7180*/  LDS.128 R16, [R16+0x400] ;  /* 0x0004000010107984 */ /* 0x000f220000000c00 */
[----:B-1----:R-:W-:Y:S01]  /*7190*/  ISETP.NE.AND P1, PT, R41, 0x1, PT ;  /* 0x000000012900780c */ /* 0x002fe20003f25270 */
[----:B--2---:R-:W-:Y:S01]  /*71a0*/  VIADD R0, R0, 0x380 ;  /* 0x0000038000007836 */ /* 0x004fe20000000000 */
[----:B------:R-:W-:Y:S04]  /*71b0*/  ISETP.GE.AND P0, PT, R40, 0x1, PT ;  /* 0x000000012800780c */ /* 0x000fe80003f06270 */
[----:B------:R-:W1:Y:S01]  /*71c0*/  LDC.64 R10, c[0x0][0xb18] ;  /* 0x0002c600ff0a7b82 */ /* 0x000e620000000a00 */
[----:B------:R-:W-:Y:S01]  /*71d0*/  PRMT R0, RZ, 0x654, R0 ;  /* 0x00000654ff007816 */ /* 0x000fe20000000000 */
[----:B------:R-:W-:Y:S01]  /*71e0*/  @!PT LDS RZ, [RZ] ;  /* 0x00000000fffff984 */ /* 0x000fe20000000800 */
[----:B------:R-:W-:Y:S01]  /*71f0*/  @!PT LDS RZ, [RZ] ;  /* 0x00000000fffff984 */ /* 0x000fe20000000800 */
[----:B------:R-:W-:Y:S01]  /*7200*/  @!PT LDS RZ, [RZ] ;  /* 0x00000000fffff984 */ /* 0x000fe20000000800 */
[----:B------:R-:W-:Y:S01]  /*7210*/  @!PT LDS RZ, [RZ] ;  /* 0x00000000fffff984 */ /* 0x000fe20000000800 */
[----:B------:R2:W-:Y:S06]  /*7220*/  MEMBAR.ALL.CTA ;  /* 0x0000000000007992 */ /* 0x0005ec0000008000 */
[----:B--2---:R-:W2:Y:S01]  /*7230*/  FENCE.VIEW.ASYNC.S ;  /* 0x00000000000073c6 */ /* 0x004ea20000000000 */
[----:B------:R-:W1:Y:S08]  /*7240*/  @!P1 LDC R14, c[0x0][0xb20] ;  /* 0x0002c800ff0e9b82 */ /* 0x000e700000000800 */
[----:B------:R-:W1:Y:S01]  /*7250*/  @!P1 LDC R9, c[0x0][0xb0c] ;  /* 0x0002c300ff099b82 */ /* 0x000e620000000800 */
[----:B--2---:R2:W-:Y:S01]  /*7260*/  SYNCS.ARRIVE.TRANS64.RED.A1T0 RZ, [R0+URZ], RZ ;  /* 0x000000ff00ff79a7 */ /* 0x0045e200081004ff */
[----:B----4-:R-:W-:Y:S04]  /*7270*/  LOP3.LUT P4, RZ, R18, 0x1, RZ, 0xc0, !PT ;  /* 0x0000000112ff7812 */ /* 0x010fe8000788c0ff */
[----:B------:R-:W-:Y:S09]  /*7280*/  P2R R110, PR, RZ, 0x10 ;  /* 0x00000010ff6e7803 */ /* 0x000ff20000000000 */
[----:B------:R-:W-:Y:S02]  /*7290*/  @P4 MOV R45, R16 ;  /* 0x00000010002d4202 */ /* 0x000fe40000000f00 */
[----:B------:R-:W-:Y:S01]  /*72a0*/  @P4 LOP3.LUT R43, R17, 0xffff, RZ, 0xc0, !PT ;  /* 0x0000ffff112b4812 */ /* 0x000fe200078ec0ff */
[----:B--23--:R-:W-:Y:S06]  /*72b0*/  @!P0 BRA `(.L_x_147) ;  /* 0x0000000000a48947 */ /* 0x00cfec0003800000 */
[----:B------:R-:W-:Y:S01]  /*72c0*/  IMAD.HI.U32 R24, R98, R39, RZ ;  /* 0x0000002762187227 */ /* 0x000fe200078e00ff */
[----:B------:R-:W-:Y:S02]  /*72d0*/  ISETP.NE.AND P0, PT, R38, 0x1, PT ;  /* 0x000000012600780c */ /* 0x000fe40003f05270 */
[----:B------:R-:W-:Y:S01]  /*72e0*/  ISETP.NE.AND P2, PT, R40, 0x1, PT ;  /* 0x000000012800780c */ /* 0x000fe20003f45270 */
[-C--:B------:R-:W-:Y:S01]  /*72f0*/  IMAD.HI.U32 R22, R99, R92.reuse, RZ ;  /* 0x0000005c63167227 */ /* 0x080fe200078e00ff */
[----:B------:R-:W-:Y:S02]  /*7300*/  SHF.R.U32.HI R23, RZ, R97, R24 ;  /* 0x00000061ff177219 */ /* 0x000fe40000011618 */
[----:B------:R-:W-:Y:S01]  /*7310*/  ISETP.NE.AND P3, PT, R42, 0x1, PT ;  /* 0x000000012a00780c */ /* 0x000fe20003f65270 */
[----:B------:R-:W-:Y:S01]  /*7320*/  IMAD.HI.U32 R28, R43, R39, RZ ;  /* 0x000000272b1c7227 */ /* 0x000fe200078e00ff */
[----:B------:R-:W-:Y:S02]  /*7330*/  SHF.R.U32.HI R22, RZ, R93, R22 ;  /* 0x0000005dff167219 */ /* 0x000fe40000011616 */
[----:B------:R-:W-:Y:S01]  /*7340*/  SEL R3, R98, R23, !P0 ;  /* 0x0000001762037207 */ /* 0x000fe20004000000 */
[----:B------:R-:W-:Y:S01]  /*7350*/  IMAD.HI.U32 R26, R45, R92, RZ ;  /* 0x0000005c2d1a7227 */ /* 0x000fe200078e00ff */
[----:B------:R-:W-:Y:S03]  /*7360*/  SEL R7, R99, R22, !P3 ;  /* 0x0000001663077207 */ /* 0x000fe60005800000 */
[-C--:B------:R-:W-:Y:S01]  /*7370*/  IMAD.HI.U32 R22, R3, R36.reuse, RZ ;  /* 0x0000002403167227 */ /* 0x080fe200078e00ff */
[----:B------:R-:W-:Y:S03]  /*7380*/  SHF.R.U32.HI R26, RZ, R93, R26 ;  /* 0x0000005dff1a7219 */ /* 0x000fe6000001161a */
[----:B------:R-:W-:Y:S01]  /*7390*/  IMAD.HI.U32 R24, R7, R36, RZ ;  /* 0x0000002407187227 */ /* 0x000fe200078e00ff */
[----:B------:R-:W-:Y:S02]  /*73a0*/  @P2 SHF.R.U32.HI R3, RZ, R37, R22 ;  /* 0x00000025ff032219 */ /* 0x000fe40000011616 */
[----:B------:R-:W-:Y:S02]  /*73b0*/  SHF.R.U32.HI R22, RZ, R97, R28 ;  /* 0x00000061ff167219 */ /* 0x000fe4000001161c */
[----:B------:R-:W-:Y:S01]  /*73c0*/  @P2 SHF.R.U32.HI R7, RZ, R37, R24 ;  /* 0x00000025ff072219 */ /* 0x000fe20000011618 */
[C---:B------:R-:W-:Y:S01]  /*73d0*/  IMAD R2, R40.reuse, R3, RZ ;  /* 0x0000000328027224 */ /* 0x040fe200078e02ff */
[----:B------:R-:W-:Y:S02]  /*73e0*/  SEL R5, R43, R22, !P0 ;  /* 0x000000162b057207 */ /* 0x000fe40004000000 */
[----:B------:R-:W-:Y:S01]  /*73f0*/  SEL R3, R45, R26, !P3 ;  /* 0x0000001a2d037207 */ /* 0x000fe20005800000 */
[----:B------:R-:W-:Y:S01]  /*7400*/  IMAD R4, R40, R7, RZ ;  /* 0x0000000728047224 */ /* 0x000fe200078e02ff */
[C---:B------:R-:W-:Y:S01]  /*7410*/  ISETP.GE.AND P0, PT, R5.reuse, R2, PT ;  /* 0x000000020500720c */ /* 0x040fe20003f06270 */
[----:B------:R-:W-:Y:S03]  /*7420*/  IMAD.HI.U32 R6, R5, R36, RZ ;  /* 0x0000002405067227 */ /* 0x000fe600078e00ff */
[----:B------:R-:W-:Y:S01]  /*7430*/  ISETP.GE.OR P0, PT, R3, R4, P0 ;  /* 0x000000040300720c */ /* 0x000fe20000706670 */
[----:B------:R-:W-:Y:S01]  /*7440*/  IMAD.MOV R4, RZ, RZ, -R3 ;  /* 0x000000ffff047224 */ /* 0x000fe200078e0a03 */
[-C--:B------:R-:W-:Y:S03]  /*7450*/  SHF.R.U32.HI R6, RZ, R37.reuse, R6 ;  /* 0x00000025ff067219 */ /* 0x080fe60000011606 */
[----:B------:R-:W-:Y:S01]  /*7460*/  IMAD R45, R42, R4, R45 ;  /* 0x000000042a2d7224 */ /* 0x000fe200078e022d */
[----:B------:R-:W-:Y:S05]  /*7470*/  SEL R15, R5, R6, !P2 ;  /* 0x00000006050f7207 */ /* 0x000fea0005000000 */
[----:B------:R-:W-:Y:S02]  /*7480*/  IMAD.MOV R6, RZ, RZ, -R15 ;  /* 0x000000ffff067224 */ /* 0x000fe400078e0a0f */
[C---:B------:R-:W-:Y:S04]  /*7490*/  @!P0 IMAD.HI.U32 R2, R3.reuse, R36, RZ ;  /* 0x0000002403028227 */ /* 0x040fe800078e00ff */
[----:B------:R-:W-:Y:S01]  /*74a0*/  IMAD R6, R40, R6, R5 ;  /* 0x0000000628067224 */ /* 0x000fe200078e0205 */
[----:B------:R-:W-:Y:S04]  /*74b0*/  @!P0 SHF.R.U32.HI R2, RZ, R37, R2 ;  /* 0x00000025ff028219 */ /* 0x000fe80000011602 */
[----:B------:R-:W-:Y:S02]  /*74c0*/  @!P0 SEL R0, R3, R2, !P2 ;  /* 0x0000000203008207 */ /* 0x000fe40005000000 */
[----:B------:R-:W-:Y:S02]  /*74d0*/  IADD3 R2, PT, PT, -R5, RZ, RZ ;  /* 0x000000ff05027210 */ /* 0x000fe40007ffe1ff */
[----:B------:R-:W-:Y:S01]  /*74e0*/  @!P0 IADD3 R8, PT, PT, R15, -R0, RZ ;  /* 0x800000000f088210 */ /* 0x000fe20007ffe0ff */
[----:B------:R-:W-:Y:S02]  /*74f0*/  @!P0 IMAD R0, R7, R6, R0 ;  /* 0x0000000607008224 */ /* 0x000fe400078e0200 */
[----:B------:R-:W-:Y:S02]  /*7500*/  IMAD R43, R38, R2, R43 ;  /* 0x00000002262b7224 */ /* 0x000fe400078e022b */
[----:B------:R-:W-:Y:S02]  /*7510*/  @!P0 IMAD R5, R8, R40, R3 ;  /* 0x0000002808058224 */ /* 0x000fe400078e0203 */
[----:B------:R-:W-:Y:S04]  /*7520*/  @!P0 IMAD.MOV.U32 R3, RZ, RZ, R0 ;  /* 0x000000ffff038224 */ /* 0x000fe800078e0000 */
[----:B------:R-:W-:Y:S02]  /*7530*/  IMAD R45, R3, R42, R45 ;  /* 0x0000002a032d7224 */ /* 0x000fe400078e022d */
[----:B------:R-:W-:Y:S07]  /*7540*/  IMAD R43, R5, R38, R43 ;  /* 0x00000026052b7224 */ /* 0x000fee00078e022b */
.L_x_147:
[----:B-1----:R-:W-:Y:S01]  /*7550*/  @!P1 ISETP.NE.AND P0, PT, R10, 0x1, PT ;  /* 0x000000010a00980c */ /* 0x002fe20003f05270 */
[----:B------:R-:W-:Y:S01]  /*7560*/  @!P1 IMAD.HI.U32 R0, R45, R12, RZ ;  /* 0x0000000c2d009227 */ /* 0x000fe200078e00ff */
[----:B------:R-:W-:Y:S01]  /*7570*/  @!P1 ISETP.NE.AND P2, PT, R9, 0x1, PT ;  /* 0x000000010900980c */ /* 0x000fe20003f45270 */
[----:B------:R-:W-:Y:S01]  /*7580*/  ULOP3.LUT UP0, URZ, UR48, 0x90, URZ, 0xc0, !UPT ;  /* 0x0000009030ff7892 */ /* 0x000fe2000f80c0ff */
[----:B------:R-:W-:Y:S01]  /*7590*/  R2UR UR42, R21 ;  /* 0x00000000152a72ca */ /* 0x000fe200000e0000 */
[----:B------:R-:W-:Y:S01]  /*75a0*/  @!P1 IMAD.HI.U32 R3, R43, R11, RZ ;  /* 0x0000000b2b039227 */ /* 0x000fe200078e00ff */
[----:B------:R-:W-:Y:S02]  /*75b0*/  @!P1 SHF.R.U32.HI R0, RZ, R13, R0 ;  /* 0x0000000dff009219 */ /* 0x000fe40000011600 */
[----:B------:R-:W-:Y:S01]  /*75c0*/  R2UR UR41, R20 ;  /* 0x00000000142972ca */ /* 0x000fe200000e0000 */
[----:B------:R-:W-:Y:S01]  /*75d0*/  VIADD R112, R112, 0x1 ;  /* 0x0000000170707836 */ /* 0x000fe20000000000 */
[----:B------:R-:W-:Y:S02]  /*75e0*/  @!P1 SHF.R.U32.HI R2, RZ, R14, R3 ;  /* 0x0000000eff029219 */ /* 0x000fe40000011603 */
[----:B------:R-:W-:Y:S02]  /*75f0*/  @!P1 SEL R3, R45, R0, !P2 ;  /* 0x000000002d039207 */ /* 0x000fe40005000000 */
[----:B------:R-:W-:Y:S02]  /*7600*/  @!P1 SEL R2, R43, R2, !P0 ;  /* 0x000000022b029207 */ /* 0x000fe40004000000 */
[----:B------:R-:W-:Y:S01]  /*7610*/  @P4 SHF.R.U32.HI R103, RZ, 0x10, R17 ;  /* 0x00000010ff674819 */ /* 0x000fe20000011611 */
[----:B------:R-:W-:Y:S02]  /*7620*/  USHF.L.U32 UR42, UR42, 0x6, URZ ;  /* 0x000000062a2a7899 */ /* 0x000fe400080006ff */
[----:B------:R-:W-:Y:S02]  /*7630*/  @!P1 IMAD.IADD R0, R2, 0x1, -R3 ;  /* 0x0000000102009824 */ /* 0x000fe400078e0a03 */
[----:B------:R-:W-:Y:S01]  /*7640*/  @!P1 IMAD.IADD R2, R3, 0x1, -R2 ;  /* 0x0000000103029824 */ /* 0x000fe200078e0a02 */
[----:B------:R-:W-:Y:S01]  /*7650*/  USHF.L.U32 UR41, UR41, 0x7, URZ ;  /* 0x0000000729297899 */ /* 0x000fe200080006ff */
[----:B------:R-:W-:Y:S02]  /*7660*/  @!P1 IMAD R45, R0, R9, R45 ;  /* 0x00000009002d9224 */ /* 0x000fe400078e022d */
[----:B------:R-:W-:Y:S01]  /*7670*/  @!P1 IMAD R43, R2, R10, R43 ;  /* 0x0000000a022b9224 */ /* 0x000fe200078e022b */
[----:B------:R-:W-:Y:S08]  /*7680*/  BRA.U !UP0, `(.L_x_148) ;  /* 0x0000000108407547 */ /* 0x000ff0000b800000 */
[----:B------:R-:W1:Y:S01]  /*7690*/  LDCU.64 UR8, c[0x4][0x80] ;  /* 0x01001000ff0877ac */ /* 0x000e620008000a00 */
[----:B------:R-:W-:Y:S01]  /*76a0*/  MOV R3, 0x0 ;  /* 0x0000000000037802 */ /* 0x000fe20000000f00 */
[----:B------:R-:W-:Y:S02]  /*76b0*/  HFMA2 R12, -RZ, RZ, 0, 5.9604644775390625e-08 ;  /* 0x00000001ff0c7431 */ /* 0x000fe400000001ff */
[----:B------:R-:W-:Y:S02]  /*76c0*/  IMAD.MOV.U32 R8, RZ, RZ, 0x70 ;  /* 0x00000070ff087424 */ /* 0x000fe400078e00ff */
[----:B------:R-:W-:Y:S01]  /*76d0*/  IMAD.MOV.U32 R13, RZ, RZ, RZ ;  /* 0x000000ffff0d7224 */ /* 0x000fe200078e00ff */
[----:B------:R-:W2:Y:S01]  /*76e0*/  LDCU.64 UR6, c[0x4][0x88] ;  /* 0x01001100ff0677ac */ /* 0x000ea20008000a00 */
[----:B------:R-:W3:Y:S01]  /*76f0*/  LDC.64 R2, c[0x4][R3] ;  /* 0x0100000003027b82 */ /* 0x000ee20000000a00 */
[----:B------:R-:W4:Y:S01]  /*7700*/  LDCU.64 UR4, c[0x4][0x8] ;  /* 0x01000100ff0477ac */ /* 0x000f220008000a00 */
[----:B-1----:R-:W-:Y:S01]  /*7710*/  MOV R5, UR9 ;  /* 0x0000000900057c02 */ /* 0x002fe20008000f00 */
[----:B------:R-:W-:Y:S01]  /*7720*/  IMAD.U32 R4, RZ, RZ, UR8 ;  /* 0x00000008ff047e24 */ /* 0x000fe2000f8e00ff */
[----:B--2---:R-:W-:Y:S01]  /*7730*/  MOV R7, UR7 ;  /* 0x0000000700077c02 */ /* 0x004fe20008000f00 */
[----:B------:R-:W-:Y:S01]  /*7740*/  IMAD.U32 R6, RZ, RZ, UR6 ;  /* 0x00000006ff067e24 */ /* 0x000fe2000f8e00ff */
[----:B----4-:R-:W-:Y:S01]  /*7750*/  MOV R11, UR5 ;  /* 0x00000005000b7c02 */ /* 0x010fe20008000f00 */
[----:B------:R-:W-:Y:S02]  /*7760*/  IMAD.U32 R10, RZ, RZ, UR4 ;  /* 0x00000004ff0a7e24 */ /* 0x000fe4000f8e00ff */
[----:B------:R-:W-:Y:S07]  /*7770*/  LEPC R20, `(.L_x_148) ;  /* 0x000000001014794e */ /* 0x000fee0000000000 */
[----:B---3-5:R-:W-:Y:S05]  /*7780*/  CALL.ABS.NOINC R2 ;  /* 0x0000000002007343 */ /* 0x028fea0003c00000 */
.L_x_148:
[----:B------:R-:W-:Y:S01]  /*7790*/  LOP3.LUT P0, RZ, R108, 0x90, RZ, 0xc0, !PT ;  /* 0x000000906cff7812 */ /* 0x000fe2000780c0ff */
[----:B------:R-:W-:Y:S11]  /*77a0*/  BSSY.RECONVERGENT B6, `(.L_x_149) ;  /* 0x0000013000067945 */ /* 0x000ff60003800200 */
[----:B------:R-:W-:Y:S01]  /*77b0*/  @!UPT UIADD3 URZ, UPT, UPT, URZ, URZ, URZ ;  /* 0x000000fffffff290 */ /* 0x000fe2000fffe0ff */
[----:B------:R-:W-:Y:S05]  /*77c0*/  @!P0 BRA `(.L_x_150) ;  /* 0x0000000000408947 */ /* 0x000fea0003800000 */
        /* <DEDUP_REMOVED lines=16> */
.L_x_150:
[----:B------:R-:W-:Y:S05]  /*78d0*/  BSYNC.RECONVERGENT B6 ;  /* 0x0000000000067941 */ /* 0x000fea0003800200 */
.L_x_149:
[----:B------:R-:W-:Y:S01]  /*78e0*/  ISETP.NE.U32.AND P4, PT, R90, RZ, PT ;  /* 0x000000ff5a00720c */ /* 0x000fe20003f85070 */
[----:B------:R-:W-:Y:S01]  /*78f0*/  UISETP.NE.AND UP2, UPT, UR50, URZ, UPT ;  /* 0x000000ff3200728c */ /* 0x000fe2000bf45270 */
[----:B------:R-:W-:Y:S01]  /*7900*/  ISETP.NE.U32.AND P3, PT, RZ, UR38, PT ;  /* 0x00000026ff007c0c */ /* 0x000fe2000bf65070 */
[----:B------:R-:W-:Y:S01]  /*7910*/  UISETP.NE.U32.AND UP1, UPT, UR44, URZ, UPT ;  /* 0x000000ff2c00728c */ /* 0x000fe2000bf25070 */
[----:B------:R-:W-:Y:S01]  /*7920*/  ISETP.NE.AND.EX P4, PT, R91, RZ, PT, P4 ;  /* 0x000000ff5b00720c */ /* 0x000fe20003f85340 */
[----:B------:R-:W-:Y:S01]  /*7930*/  UPLOP3.LUT UP0, UPT, UPT, UPT, UPT, 0x40, 0x4 ;  /* 0x000000000004789c */ /* 0x000fe20003f0e870 */
[----:B------:R-:W-:Y:S01]  /*7940*/  ISETP.NE.AND.EX P3, PT, RZ, UR39, PT, P3 ;  /* 0x00000027ff007c0c */ /* 0x000fe2000bf65330 */
[----:B------:R-:W-:Y:S01]  /*7950*/  UISETP.NE.AND.EX UP1, UPT, UR45, URZ, UPT, UP1 ;  /* 0x000000ff2d00728c */ /* 0x000fe2000bf25310 */
[----:B------:R-:W-:Y:S04]  /*7960*/  PLOP3.LUT P1, PT, PT, PT, UP2, 0x80, 0x8 ;  /* 0x000000000008781c */ /* 0x000fe80003f2f028 */
[----:B------:R-:W-:Y:S06]  /*7970*/  @UP2 UPLOP3.LUT UP0, UPT, UPT, UPT, UP1, 0x80, 0x8 ;  /* 0x000000000008289c */ /* 0x000fec0003f0f010 */
[----:B------:R-:W-:Y:S01]  /*7980*/  PLOP3.LUT P0, PT, PT, PT, UP0, 0x80, 0x8 ;  /* 0x000000000008781c */ /* 0x000fe20003f0f008 */
[----:B------:R-:W-:Y:S01]  /*7990*/  @!UPT UIADD3 URZ, UPT, UPT, URZ, URZ, URZ ;  /* 0x000000fffffff290 */ /* 0x000fe2000fffe0ff */
[----:B------:R-:W-:Y:S11]  /*79a0*/  BRA.U !UP1, `(.L_x_151) ;  /* 0x0000000109387547 */ /* 0x000ff6000b800000 */
[----:B------:R-:W-:Y:S01]  /*79b0*/  UISETP.NE.U32.AND UP0, UPT, UR38, URZ, UPT ;  /* 0x000000ff2600728c */ /* 0x000fe2000bf05070 */
[----:B------:R-:W-:Y:S02]  /*79c0*/  HFMA2 R0, -RZ, RZ, 0, 5.9604644775390625e-08 ;  /* 0x00000001ff007431 */ /* 0x000fe400000001ff */
[----:B------:R-:W-:Y:S01]  /*79d0*/  IMAD.MOV.U32 R95, RZ, RZ, 0x1 ;  /* 0x00000001ff5f7424 */ /* 0x000fe200078e00ff */
[----:B------:R-:W-:Y:S06]  /*79e0*/  UISETP.NE.AND.EX UP0, UPT, UR39, URZ, UPT, UP0 ;  /* 0x000000ff2700728c */ /* 0x000fec000bf05300 */
[----:B------:R-:W-:Y:S05]  /*79f0*/  PLOP3.LUT P2, PT, PT, PT, UP0, 0x80, 0x8 ;  /* 0x000000000008781c */ /* 0x000fea0003f4f008 */
[----:B------:R-:W1:Y:S01]  /*7a00*/  @UP0 LDCU.64 UR6, c[0x0][0x888] ;  /* 0x00011100ff0607ac */ /* 0x000e620008000a00 */
[----:B------:R-:W-:Y:S07]  /*7a10*/  @UP0 UIMAD UR4, UR36, UR44, URZ ;  /* 0x0000002c240402a4 */ /* 0x000fee000f8e02ff */
[----:B------:R-:W-:Y:S01]  /*7a20*/  @!P2 PRMT R95, R0, 0x7610, R95 ;  /* 0x00007610005fa816 */ /* 0x000fe2000000005f */
[----:B-1----:R-:W-:Y:S03]  /*7a30*/  @UP0 UIMAD.WIDE UR6, UR4, 0x4, UR6 ;  /* 0x00000004040608a5 */ /* 0x002fe6000f8e0206 */
[----:B------:R-:W1:Y:S03]  /*7a40*/  @!UP0 LDCU UR4, c[0x0][0x880] ;  /* 0x00011000ff0487ac */ /* 0x000e660008000800 */
[----:B------:R-:W-:Y:S01]  /*7a50*/  IMAD.U32 R2, RZ, RZ, UR6 ;  /* 0x00000006ff027e24 */ /* 0x000fe2000f8e00ff */
[----:B------:R-:W-:Y:S05]  /*7a60*/  MOV R3, UR7 ;  /* 0x0000000700037c02 */ /* 0x000fea0008000f00 */
[----:B-----5:R2:W5:Y:S02]  /*7a70*/  @P2 LDG.E R49, desc[UR46][R2.64] ;  /* 0x0000002e02312981 */ /* 0x020564000c1e1900 */
[----:B-12---:R-:W-:Y:S02]  /*7a80*/  @!P2 IMAD.U32 R49, RZ, RZ, UR4 ;  /* 0x00000004ff31ae24 */ /* 0x006fe4000f8e00ff */
.L_x_151:
[----:B------:R-:W-:Y:S05]  /*7a90*/  @!P4 BRA `(.L_x_152) ;  /* 0x000000000020c947 */ /* 0x000fea0003800000 */
[----:B------:R-:W-:Y:S04]  /*7aa0*/  ISETP.NE.U32.AND P2, PT, R88, RZ, PT ;  /* 0x000000ff5800720c */ /* 0x000fe80003f45070 */
[----:B------:R-:W-:Y:S11]  /*7ab0*/  ISETP.NE.AND.EX P2, PT, R89, RZ, PT, P2 ;  /* 0x000000ff5900720c */ /* 0x000ff60003f45320 */
[----:B------:R-:W-:Y:S02]  /*7ac0*/  @!UPT UIADD3 URZ, UPT, UPT, URZ, URZ, URZ ;  /* 0x000000fffffff290 */ /* 0x000fe4000fffe0ff */
[----:B------:R-:W1:Y:S01]  /*7ad0*/  @P2 LDC.64 R2, c[0x0][0x8a8] ;  /* 0x00022a00ff022b82 */ /* 0x000e620000000a00 */
[----:B------:R-:W-:Y:S04]  /*7ae0*/  @P2 IMAD R0, R90, UR36, RZ ;  /* 0x000000245a002c24 */ /* 0x000fe8000f8e02ff */
[----:B-1----:R-:W-:Y:S05]  /*7af0*/  @P2 IMAD.WIDE R2, R0, 0x4, R2 ;  /* 0x0000000400022825 */ /* 0x002fea00078e0202 */
[----:B-----5:R1:W5:Y:S02]  /*7b00*/  @P2 LDG.E R46, desc[UR46][R2.64] ;  /* 0x0000002e022e2981 */ /* 0x020364000c1e1900 */
[----:B-1----:R-:W2:Y:S02]  /*7b10*/  @!P2 LDC R46, c[0x0][0x8a0] ;  /* 0x00022800ff2eab82 */ /* 0x002ea40000000800 */
.L_x_152:
[----:B-----5:R-:W-:Y:S01]  /*7b20*/  FSETP.NEU.AND P2, PT, R49, RZ, PT ;  /* 0x000000ff3100720b */ /* 0x020fe20003f4d000 */
[----:B------:R-:W-:Y:S01]  /*7b30*/  BSSY B1, `(.L_x_153) ;  /* 0x0000041000017945 */ /* 0x000fe20003800000 */
[----:B------:R-:W-:Y:S01]  /*7b40*/  SEL R5, RZ, 0xffffffff, P3 ;  /* 0xffffffffff057807 */ /* 0x000fe20001800000 */
[----:B------:R-:W-:Y:S01]  /*7b50*/  IMAD.MOV.U32 R114, RZ, RZ, 0x1 ;  /* 0x00000001ff727424 */ /* 0x000fe200078e00ff */
[----:B------:R-:W-:Y:S01]  /*7b60*/  LOP3.LUT P3, RZ, R95, 0xff, RZ, 0xc0, !PT ;  /* 0x000000ff5fff7812 */ /* 0x000fe2000786c0ff */
[C---:B------:R-:W-:Y:S01]  /*7b70*/  IMAD R48, R44.reuse, 0x40, R47 ;  /* 0x000000402c307824 */ /* 0x040fe200078e022f */
[----:B------:R-:W-:Y:S02]  /*7b80*/  @P1 SEL R0, RZ, 0xffffffff, P2 ;  /* 0xffffffffff001807 */ /* 0x000fe40001000000 */
[----:B------:R-:W-:Y:S02]  /*7b90*/  CS2R R86, SRZ ;  /* 0x0000000000567805 */ /* 0x000fe4000001ff00 */
[----:B------:R-:W-:Y:S02]  /*7ba0*/  LEA R3, R105, UR49, 0x3 ;  /* 0x0000003169037c11 */ /* 0x000fe4000f8e18ff */
[----:B------:R-:W-:Y:S02]  /*7bb0*/  CS2R R84, SRZ ;  /* 0x0000000000547805 */ /* 0x000fe4000001ff00 */
[----:B------:R-:W-:Y:S02]  /*7bc0*/  @P0 SEL R0, R5, R0, !P3 ;  /* 0x0000000005000207 */ /* 0x000fe40005800000 */
[----:B------:R-:W-:Y:S02]  /*7bd0*/  CS2R R82, SRZ ;  /* 0x0000000000527805 */ /* 0x000fe4000001ff00 */
[----:B------:R-:W-:Y:S02]  /*7be0*/  LEA R111, R44, UR49, 0x3 ;  /* 0x000000312c6f7c11 */ /* 0x000fe4000f8e18ff */
[----:B------:R-:W-:Y:S02]  /*7bf0*/  CS2R R80, SRZ ;  /* 0x0000000000507805 */ /* 0x000fe4000001ff00 */
[----:B------:R-:W-:Y:S02]  /*7c00*/  @P1 LOP3.LUT R0, R0, 0x1, RZ, 0xc0, !PT ;  /* 0x0000000100001812 */ /* 0x000fe400078ec0ff */
[----:B------:R-:W-:Y:S02]  /*7c10*/  SHF.L.U32 R4, R107, 0x1f, RZ ;  /* 0x0000001f6b047819 */ /* 0x000fe400000006ff */
[----:B------:R-:W-:Y:S02]  /*7c20*/  ISETP.NE.U32.OR P5, PT, R0, 0x1, !P1 ;  /* 0x000000010000780c */ /* 0x000fe40004fa5470 */
[----:B------:R-:W-:Y:S02]  /*7c30*/  SEL R0, RZ, 0xffffffff, P2 ;  /* 0xffffffffff007807 */ /* 0x000fe40001000000 */
[----:B------:R-:W-:Y:S02]  /*7c40*/  PLOP3.LUT P2, PT, PT, PT, UP1, 0x80, 0x8 ;  /* 0x000000000008781c */ /* 0x000fe40003f4f018 */
[----:B------:R-:W-:Y:S07]  /*7c50*/  P2R R113, PR, RZ, 0x20 ;  /* 0x00000020ff717803 */ /* 0x000fee0000000000 */
[----:B------:R-:W-:Y:S04]  /*7c60*/  @P5 SHF.L.U32 R2, R104, 0x1f, RZ ;  /* 0x0000001f68025819 */ /* 0x000fe800000006ff */
[----:B------:R-:W1:Y:S01]  /*7c70*/  @P5 SYNCS.PHASECHK.TRANS64.TRYWAIT P1, [R3+URZ+0x340], R2 ;  /* 0x00034002030055a7 */ /* 0x000e6200080211ff */
[----:B------:R-:W-:Y:S04]  /*7c80*/  @P2 SEL R0, R5, R0, !P3 ;  /* 0x0000000005002207 */ /* 0x000fe80005800000 */
[----:B------:R-:W-:Y:S04]  /*7c90*/  LOP3.LUT R0, R0, 0x1, RZ, 0xc0, !PT ;  /* 0x0000000100007812 */ /* 0x000fe800078ec0ff */
[----:B------:R-:W-:Y:S04]  /*7ca0*/  ISETP.NE.U32.AND P4, PT, R0, 0x1, PT ;  /* 0x000000010000780c */ /* 0x000fe80003f85070 */
[----:B------:R-:W-:Y:S01]  /*7cb0*/  P2R R115, PR, RZ, 0x10 ;  /* 0x00000010ff737803 */ /* 0x000fe20000000000 */
[----:B------:R3:W4:Y:S01]  /*7cc0*/  SYNCS.PHASECHK.TRANS64.TRYWAIT P0, [R111+URZ+0x390], R4 ;  /* 0x000390046f0075a7 */ /* 0x00072200080011ff */
[----:B-1----:R-:W-:Y:S01]  /*7cd0*/  @P5 SEL R114, RZ, 0x1, !P1 ;  /* 0x00000001ff725807 */ /* 0x002fe20004800000 */
[----:B---3--:R-:W-:Y:S06]  /*7ce0*/  @!P5 BRA `(.L_x_154) ;  /* 0x000000000094d947 */ /* 0x008fec0003800000 */
[----:B------:R-:W-:Y:S01]  /*7cf0*/  @P4 IMAD R5, R105, 0x1000, R100 ;  /* 0x0000100069054824 */ /* 0x000fe200078e0264 */
[----:B------:R-:W-:Y:S01]  /*7d00*/  LOP3.LUT P5, RZ, R101, 0x80, RZ, 0xc0, !PT ;  /* 0x0000008065ff7812 */ /* 0x000fe200078ac0ff */
[----:B------:R-:W-:Y:S01]  /*7d10*/  BSSY B0, `(.L_x_155) ;  /* 0x0000010000007945 */ /* 0x000fe20003800000 */
[----:B------:R-:W-:Y:S01]  /*7d20*/  ISETP.NE.AND P2, PT, R114, RZ, PT ;  /* 0x000000ff7200720c */ /* 0x000fe20003f45270 */
[----:B------:R-:W-:Y:S01]  /*7d30*/  @P4 VIADD R2, R5, UR49 ;  /* 0x0000003105024c36 */ /* 0x000fe20008000000 */
[----:B------:R-:W-:Y:S02]  /*7d40*/  PLOP3.LUT P1, PT, PT, PT, PT, 0x8, 0x80 ;  /* 0x000000000080781c */ /* 0x000fe40003f2e170 */
[----:B------:R-:W-:Y:S02]  /*7d50*/  CS2R R82, SRZ ;  /* 0x0000000000527805 */ /* 0x000fe4000001ff00 */
[----:B------:R-:W-:Y:S01]  /*7d60*/  @P4 PLOP3.LUT P1, PT, P5, PT, PT, 0x80, 0x8 ;  /* 0x000000000008481c */ /* 0x000fe20002f2f070 */
[C---:B------:R-:W-:Y:S01]  /*7d70*/  @P4 VIADD R0, R2.reuse, 0x500 ;  /* 0x0000050002004836 */ /* 0x040fe20000000000 */
[----:B------:R-:W-:Y:S01]  /*7d80*/  CS2R R80, SRZ ;  /* 0x0000000000507805 */ /* 0x000fe2000001ff00 */
[----:B------:R-:W-:Y:S01]  /*7d90*/  @P4 VIADD R2, R2, 0x510 ;  /* 0x0000051002024836 */ /* 0x000fe20000000000 */
[----:B------:R-:W-:Y:S02]  /*7da0*/  CS2R R86, SRZ ;  /* 0x0000000000567805 */ /* 0x000fe4000001ff00 */
[----:B------:R-:W-:Y:S07]  /*7db0*/  CS2R R84, SRZ ;  /* 0x0000000000547805 */ /* 0x000fee000001ff00 */
[----:B------:R-:W-:Y:S01]  /*7dc0*/  @P1 VIADD R2, R0, 0xfffffff0 ;  /* 0xfffffff000021836 */ /* 0x000fe20000000000 */
[----:B------:R-:W-:Y:S06]  /*7dd0*/  @P2 BRA `(.L_x_156) ;  /* 0x00000000000c2947 */ /* 0x000fec0003800000 */
[----:B------:R-:W-:Y:S04]  /*7de0*/  SHF.L.U32 R0, R104, 0x1f, RZ ;  /* 0x0000001f68007819 */ /* 0x000fe800000006ff */
[----:B------:R-:W1:Y:S02]  /*7df0*/  SYNCS.PHASECHK.TRANS64.TRYWAIT P1, [R3+URZ+0x340], R0 ;  /* 0x00034000030075a7 */ /* 0x000e6400080211ff */
[----:B-1----:R-:W-:Y:S05]  /*7e00*/  @!P1 BRA `(.L_x_157) ;  /* 0x0000003400e09947 */ /* 0x002fea0003800000 */
.L_x_156:
[----:B------:R-:W-:Y:S05]  /*7e10*/  BSYNC B0 ;  /* 0x0000000000007941 */ /* 0x000fea0003800000 */
.L_x_155:
[----:B------:R-:W-:Y:S01]  /*7e20*/  ISETP.NE.AND P1, PT, R115, RZ, PT ;  /* 0x000000ff7300720c */ /* 0x000fe20003f25270 */
[----:B-1----:R-:W-:Y:S02]  /*7e30*/  VIADD R3, R3, 0x350 ;  /* 0x0000035003037836 */ /* 0x002fe40000000000 */
[----:B------:R-:W-:Y:S02]  /*7e40*/  IMAD.U32 R0, RZ, RZ, UR37 ;  /* 0x00000025ff007e24 */ /* 0x000fe4000f8e00ff */
[----:B------:R-:W-:Y:S03]  /*7e50*/  VIADD R105, R105, 0x1 ;  /* 0x0000000169697836 */ /* 0x000fe60000000000 */
[----:B------:R-:W-:Y:S05]  /*7e60*/  PRMT R0, R0, 0x654, R3 ;  /* 0x0000065400007816 */ /* 0x000fea0000000003 */
[----:B------:R1:W3:Y:S04]  /*7e70*/  @P1 LDS.128 R80, [R5+UR49+0x500] ;  /* 0x0005003105501984 */ /* 0x0002e80008000c00 */
[----:B------:R1:W1:Y:S01]  /*7e80*/  @P1 LDS.128 R84, [R2] ;  /* 0x0000000002541984 */ /* 0x0002620000000c00 */
[C---:B------:R-:W-:Y:S01]  /*7e90*/  ISETP.NE.AND P1, PT, R105.reuse, 0x2, PT ;  /* 0x000000026900780c */ /* 0x040fe20003f25270 */
[----:B------:R-:W-:Y:S01]  /*7ea0*/  @!PT LDS RZ, [RZ] ;  /* 0x00000000fffff984 */ /* 0x000fe20000000800 */
[----:B------:R-:W-:Y:S01]  /*7eb0*/  @!PT LDS RZ, [RZ] ;  /* 0x00000000fffff984 */ /* 0x000fe20000000800 */
[----:B------:R-:W-:Y:S01]  /*7ec0*/  @!PT LDS RZ, [RZ] ;  /* 0x00000000fffff984 */ /* 0x000fe20000000800 */
[----:B------:R-:W-:Y:S01]  /*7ed0*/  @!PT LDS RZ, [RZ] ;  /* 0x00000000fffff984 */ /* 0x000fe20000000800 */
[----:B------:R5:W-:Y:S06]  /*7ee0*/  MEMBAR.ALL.CTA ;  /* 0x0000000000007992 */ /* 0x000bec0000008000 */
[----:B-----5:R-:W5:Y:S01]  /*7ef0*/  FENCE.VIEW.ASYNC.S ;  /* 0x00000000000073c6 */ /* 0x020f620000000000 */
[----:B------:R-:W-:Y:S02]  /*7f00*/  SEL R3, RZ, 0x1, P1 ;  /* 0x00000001ff037807 */ /* 0x000fe40000800000 */
[----:B------:R-:W-:Y:S02]  /*7f10*/  SEL R105, R105, RZ, P1 ;  /* 0x000000ff69697207 */ /* 0x000fe40000800000 */
[----:B------:R-:W-:Y:S01]  /*7f20*/  LOP3.LUT R104, R104, R3, RZ, 0x3c, !PT ;  /* 0x0000000368687212 */ /* 0x000fe200078e3cff */
[----:B-----5:R1:W-:Y:S06]  /*7f30*/  SYNCS.ARRIVE.TRANS64.RED.A1T0 RZ, [R0+URZ], RZ ;  /* 0x000000ff00ff79a7 */ /* 0x0203ec00081004ff */
.L_x_154:
[----:B------:R-:W-:Y:S05]  /*7f40*/  BSYNC B1 ;  /* 0x0000000000017941 */ /* 0x000fea0003800000 */
.L_x_153:
[----:B------:R-:W-:Y:S04]  /*7f50*/  SHF.R.U32.HI R3, RZ, 0x15, R48 ;  /* 0x00000015ff037819 */ /* 0x000fe80000011630 */
[----:B------:R-:W-:Y:S01]  /*7f60*/  LOP3.LUT P1, RZ, R3, 0x3, R102, 0x48, !PT ;  /* 0x0000000303ff7812 */ /* 0x000fe20007824866 */
[----:B------:R-:W-:Y:S01]  /*7f70*/  @!UPT UIADD3 URZ, UPT, UPT, URZ, URZ, URZ ;  /* 0x000000fffffff290 */ /* 0x000fe2000fffe0ff */
[----:B----4-:R-:W-:Y:S11]  /*7f80*/  @P0 BRA `(.L_x_158) ;  /* 0x0000000000080947 */ /* 0x010ff60003800000 */
[----:B------:R-:W4:Y:S02]  /*7f90*/  SYNCS.PHASECHK.TRANS64.TRYWAIT P0, [R111+URZ+0x390], R4 ;  /* 0x000390046f0075a7 */ /* 0x000f2400080011ff */
[----:B----4-:R-:W-:Y:S05]  /*7fa0*/  @!P0 BRA `(.L_x_159) ;  /* 0x00000034008c8947 */ /* 0x010fea0003800000 */
.L_x_158:
[----:B------:R-:W-:Y:S05]  /*7fb0*/  @!P1 BRA `(.L_x_160) ;  /* 0x0000000000409947 */ /* 0x000fea0003800000 */
[----:B------:R-:W5:Y:S01]  /*7fc0*/  LDCU.64 UR8, c[0x4][0x70] ;  /* 0x01000e00ff0877ac */ /* 0x000f620008000a00 */
[----:B------:R-:W-:Y:S01]  /*7fd0*/  MOV R3, 0x0 ;  /* 0x0000000000037802 */ /* 0x000fe20000000f00 */
[----:B------:R-:W-:Y:S02]  /*7fe0*/  HFMA2 R12, -RZ, RZ, 0, 5.9604644775390625e-08 ;  /* 0x00000001ff0c7431 */ /* 0x000fe400000001ff */
[----:B------:R-:W-:Y:S02]  /*7ff0*/  IMAD.MOV.U32 R8, RZ, RZ, 0x192 ;  /* 0x00000192ff087424 */ /* 0x000fe400078e00ff */
[----:B------:R-:W-:Y:S01]  /*8000*/  IMAD.MOV.U32 R13, RZ, RZ, RZ ;  /* 0x000000ffff0d7224 */ /* 0x000fe200078e00ff */
[----:B------:R-:W2:Y:S01]  /*8010*/  LDCU.64 UR6, c[0x4][0x78] ;  /* 0x01000f00ff0677ac */ /* 0x000ea20008000a00 */
[----:B-1----:R-:W1:Y:S01]  /*8020*/  LDC.64 R2, c[0x4][R3] ;  /* 0x0100000003027b82 */ /* 0x002e620000000a00 */
[----:B------:R-:W3:Y:S01]  /*8030*/  LDCU.64 UR4, c[0x4][0x10] ;  /* 0x01000200ff0477ac */ /* 0x000ee20008000a00 */
[----:B-----5:R-:W-:Y:S01]  /*8040*/  MOV R5, UR9 ;  /* 0x0000000900057c02 */ /* 0x020fe20008000f00 */
[----:B----4-:R-:W-:Y:S01]  /*8050*/  IMAD.U32 R4, RZ, RZ, UR8 ;  /* 0x00000008ff047e24 */ /* 0x010fe2000f8e00ff */
[----:B--2---:R-:W-:Y:S01]  /*8060*/  MOV R7, UR7 ;  /* 0x0000000700077c02 */ /* 0x004fe20008000f00 */
[----:B------:R-:W-:Y:S01]  /*8070*/  IMAD.U32 R6, RZ, RZ, UR6 ;  /* 0x00000006ff067e24 */ /* 0x000fe2000f8e00ff */
[----:B---3--:R-:W-:Y:S01]  /*8080*/  MOV R11, UR5 ;  /* 0x00000005000b7c02 */ /* 0x008fe20008000f00 */
[----:B------:R-:W-:Y:S02]  /*8090*/  IMAD.U32 R10, RZ, RZ, UR4 ;  /* 0x00000004ff0a7e24 */ /* 0x000fe4000f8e00ff */
[----:B------:R-:W-:Y:S07]  /*80a0*/  LEPC R20, `(.L_x_160) ;  /* 0x000000001014794e */ /* 0x000fee0000000000 */
[----:B-1----:R-:W-:Y:S05]  /*80b0*/  CALL.ABS.NOINC R2 ;  /* 0x0000000002007343 */ /* 0x002fea0003c00000 */
.L_x_160:
[-C--:B---3--:R-:W-:Y:S01]  /*80c0*/  F2FP.F16.E5M2.UNPACK_B R51, R80.reuse ;  /* 0x00000050ff33723e */ /* 0x088fe200020004ff */
[----:B------:R-:W-:Y:S05]  /*80d0*/  WARPSYNC.ALL ;  /* 0x0000000000007948 */ /* 0x000fea0003800000 */
[----:B------:R-:W-:Y:S01]  /*80e0*/  R2UR UR4, R48 ;  /* 0x00000000300472ca */ /* 0x000fe200000e0000 */
[--C-:B------:R-:W-:Y:S01]  /*80f0*/  HADD2.F32 R50, -RZ, R51.reuse.H0_H0 ;  /* 0x20000033ff327230 */ /* 0x100fe20000004100 */
[----:B------:R-:W-:Y:S01]  /*8100*/  F2FP.F16.E5M2.UNPACK_B R53, R80.H1 ;  /* 0x00000050ff35723e */ /* 0x000fe200030004ff */
[----:B------:R-:W-:Y:S01]  /*8110*/  HADD2.F32 R51, -RZ, R51.H1_H1 ;  /* 0x30000033ff337230 */ /* 0x000fe20000004100 */
[-C--:B------:R-:W-:Y:S01]  /*8120*/  F2FP.F16.E5M2.UNPACK_B R55, R81.reuse ;  /* 0x00000051ff37723e */ /* 0x080fe200020004ff */
[----:B------:R-:W-:Y:S01]  /*8130*/  BSSY.RECONVERGENT B0, `(.L_x_161) ;  /* 0x000009e000007945 */ /* 0x000fe20003800200 */
[----:B------:R-:W-:Y:S01]  /*8140*/  F2FP.F16.E5M2.UNPACK_B R57, R81.H1 ;  /* 0x00000051ff39723e */ /* 0x000fe200030004ff */
[--C-:B------:R-:W-:Y:S01]  /*8150*/  HADD2.F32 R52, -RZ, R53.reuse.H0_H0 ;  /* 0x20000035ff347230 */ /* 0x100fe20000004100 */
[-C--:B------:R-:W-:Y:S01]  /*8160*/  F2FP.F16.E5M2.UNPACK_B R59, R82.reuse ;  /* 0x00000052ff3b723e */ /* 0x080fe200020004ff */
[----:B------:R-:W-:Y:S01]  /*8170*/  HADD2.F32 R54, -RZ, R53.H1_H1 ;  /* 0x30000035ff367230 */ /* 0x000fe20000004100 */
[----:B------:R-:W-:Y:S01]  /*8180*/  F2FP.F16.E5M2.UNPACK_B R61, R82.H1 ;  /* 0x00000052ff3d723e */ /* 0x000fe200030004ff */
[--C-:B------:R-:W-:Y:S01]  /*8190*/  HADD2.F32 R53, -RZ, R55.reuse.H0_H0 ;  /* 0x20000037ff357230 */ /* 0x100fe20000004100 */
[-C--:B------:R-:W-:Y:S01]  /*81a0*/  F2FP.F16.E5M2.UNPACK_B R63, R83.reuse ;  /* 0x00000053ff3f723e */ /* 0x080fe200020004ff */
[----:B-1--4-:R-:W2:Y:S01]  /*81b0*/  LDTM.x32 R4, tmem[UR4] ;  /* 0x00000004000479ee */ /* 0x012ea200082c0000 */
[----:B------:R-:W-:Y:S01]  /*81c0*/  F2FP.F16.E5M2.UNPACK_B R65, R83.H1 ;  /* 0x00000053ff41723e */ /* 0x000fe200030004ff */
[----:B------:R-:W-:Y:S01]  /*81d0*/  HADD2.F32 R56, -RZ, R55.H1_H1 ;  /* 0x30000037ff387230 */ /* 0x000fe20000004100 */
[-C--:B------:R-:W-:Y:S01]  /*81e0*/  F2FP.F16.E5M2.UNPACK_B R67, R84.reuse ;  /* 0x00000054ff43723e */ /* 0x080fe200020004ff */
[----:B------:R-:W-:Y:S01]  /*81f0*/  HADD2.F32 R60, -RZ, R59.H1_H1 ;  /* 0x3000003bff3c7230 */ /* 0x000fe20000004100 */
[----:B------:R-:W-:Y:S01]  /*8200*/  IADD3 R125, PT, PT, R100, UR49, RZ ;  /* 0x00000031647d7c10 */ /* 0x000fe2000fffe0ff */
[----:B------:R-:W-:Y:S01]  /*8210*/  HADD2.F32 R64, -RZ, R63.H1_H1 ;  /* 0x3000003fff407230 */ /* 0x000fe20000004100 */
[----:B------:R-:W-:Y:S01]  /*8220*/  ISETP.NE.AND P6, PT, R113, RZ, PT ;  /* 0x000000ff7100720c */ /* 0x000fe20003fc5270 */
[----:B------:R-:W-:Y:S01]  /*8230*/  HADD2.F32 R68, -RZ, R67.H1_H1 ;  /* 0x30000043ff447230 */ /* 0x000fe20000004100 */
[----:B------:R-:W-:Y:S01]  /*8240*/  LOP3.LUT P5, RZ, R101, 0x80, RZ, 0xc0, !PT ;  /* 0x0000008065ff7812 */ /* 0x000fe200078ac0ff */
[--C-:B------:R-:W-:Y:S01]  /*8250*/  HADD2.F32 R55, -RZ, R57.reuse.H0_H0 ;  /* 0x20000039ff377230 */ /* 0x100fe20000004100 */
[----:B------:R-:W-:Y:S01]  /*8260*/  F2FP.F16.E5M2.UNPACK_B R69, R84.H1 ;  /* 0x00000054ff45723e */ /* 0x000fe200030004ff */
[----:B------:R-:W-:Y:S01]  /*8270*/  HADD2.F32 R58, -RZ, R57.H1_H1 ;  /* 0x30000039ff3a7230 */ /* 0x000fe20000004100 */
[-C--:B------:R-:W-:Y:S01]  /*8280*/  F2FP.F16.E5M2.UNPACK_B R71, R85.reuse ;  /* 0x00000055ff47723e */ /* 0x080fe200020004ff */
[----:B------:R-:W-:Y:S01]  /*8290*/  HADD2.F32 R57, -RZ, R59.H0_H0 ;  /* 0x2000003bff397230 */ /* 0x000fe20000004100 */
[----:B------:R-:W-:Y:S01]  /*82a0*/  F2FP.F16.E5M2.UNPACK_B R73, R85.H1 ;  /* 0x00000055ff49723e */ /* 0x000fe200030004ff */
[----:B------:R-:W-:Y:S01]  /*82b0*/  HADD2.F32 R59, -RZ, R61.H0_H0 ;  /* 0x2000003dff3b7230 */ /* 0x000fe20000004100 */
[-C--:B------:R-:W-:Y:S01]  /*82c0*/  F2FP.F16.E5M2.UNPACK_B R75, R86.reuse ;  /* 0x00000056ff4b723e */ /* 0x080fe200020004ff */
[----:B------:R-:W-:Y:S01]  /*82d0*/  HADD2.F32 R72, -RZ, R71.H1_H1 ;  /* 0x30000047ff487230 */ /* 0x000fe20000004100 */
[----:B------:R-:W-:Y:S01]  /*82e0*/  F2FP.F16.E5M2.UNPACK_B R77, R86.H1 ;  /* 0x00000056ff4d723e */ /* 0x000fe200030004ff */
[----:B------:R-:W-:Y:S01]  /*82f0*/  HADD2.F32 R62, -RZ, R61.H1_H1 ;  /* 0x3000003dff3e7230 */ /* 0x000fe20000004100 */
[----:B------:R-:W-:Y:S01]  /*8300*/  F2FP.F16.E5M2.UNPACK_B R79, R87.H1 ;  /* 0x00000057ff4f723e */ /* 0x000fe200030004ff */
[----:B------:R-:W-:Y:S01]  /*8310*/  HADD2.F32 R61, -RZ, R63.H0_H0 ;  /* 0x2000003fff3d7230 */ /* 0x000fe20000004100 */
[----:B------:R-:W-:Y:S01]  /*8320*/  ISETP.NE.AND P0, PT, R109, RZ, PT ;  /* 0x000000ff6d00720c */ /* 0x000fe20003f05270 */
[C---:B--2---:R-:W-:Y:S01]  /*8330*/  FMUL R0, R46.reuse, R4 ;  /* 0x000000042e007220 */ /* 0x044fe20000400000 */
[C---:B------:R-:W-:Y:S01]  /*8340*/  FMUL R2, R46.reuse, R5 ;  /* 0x000000052e027220 */ /* 0x040fe20000400000 */
[C---:B------:R-:W-:Y:S01]  /*8350*/  FMUL R4, R46.reuse, R8 ;  /* 0x000000082e047220 */ /* 0x040fe20000400000 */
[C---:B------:R-:W-:Y:S01]  /*8360*/  FMUL R5, R46.reuse, R9 ;  /* 0x000000092e057220 */ /* 0x040fe20000400000 */
[C---:B------:R-:W-:Y:S01]  /*8370*/  FFMA R0, R49.reuse, R50, R0 ;  /* 0x0000003231007223 */ /* 0x040fe20000000000 */
[C---:B------:R-:W-:Y:S01]  /*8380*/  FFMA R2, R49.reuse, R51, R2 ;  /* 0x0000003331027223 */ /* 0x040fe20000000002 */
[C---:B------:R-:W-:Y:S01]  /*8390*/  FMUL R8, R46.reuse, R12 ;  /* 0x0000000c2e087220 */ /* 0x040fe20000400000 */
[C---:B------:R-:W-:Y:S01]  /*83a0*/  FMUL R9, R46.reuse, R13 ;  /* 0x0000000d2e097220 */ /* 0x040fe20000400000 */
[C---:B------:R-:W-:Y:S01]  /*83b0*/  FMUL R12, R46.reuse, R16 ;  /* 0x000000102e0c7220 */ /* 0x040fe20000400000 */
[C---:B------:R-:W-:Y:S01]  /*83c0*/  FMUL R13, R46.reuse, R17 ;  /* 0x000000112e0d7220 */ /* 0x040fe20000400000 */
[C---:B------:R-:W-:Y:S01]  /*83d0*/  FMUL R16, R46.reuse, R20 ;  /* 0x000000142e107220 */ /* 0x040fe20000400000 */
[C---:B------:R-:W-:Y:S01]  /*83e0*/  FMUL R17, R46.reuse, R21 ;  /* 0x000000152e117220 */ /* 0x040fe20000400000 */
[C---:B------:R-:W-:Y:S01]  /*83f0*/  FMUL R20, R46.reuse, R24 ;  /* 0x000000182e147220 */ /* 0x040fe20000400000 */
[C---:B------:R-:W-:Y:S01]  /*8400*/  FMUL R21, R46.reuse, R25 ;  /* 0x000000192e157220 */ /* 0x040fe20000400000 */
[----:B------:R-:W-:Y:S02]  /*8410*/  HADD2.F32 R76, -RZ, R75.H1_H1 ;  /* 0x3000004bff4c7230 */ /* 0x000fe40000004100 */
[C---:B------:R-:W-:Y:S01]  /*8420*/  FMUL R24, R46.reuse, R28 ;  /* 0x0000001c2e187220 */ /* 0x040fe20000400000 */
[C---:B------:R-:W-:Y:S01]  /*8430*/  FMUL R25, R46.reuse, R29 ;  /* 0x0000001d2e197220 */ /* 0x040fe20000400000 */
[C---:B------:R-:W-:Y:S01]  /*8440*/  FMUL R28, R46.reuse, R32 ;  /* 0x000000202e1c7220 */ /* 0x040fe20000400000 */
[C---:B------:R-:W-:Y:S01]  /*8450*/  FMUL R29, R46.reuse, R33 ;  /* 0x000000212e1d7220 */ /* 0x040fe20000400000 */
[C---:B------:R-:W-:Y:S01]  /*8460*/  FMUL R3, R46.reuse, R6 ;  /* 0x000000062e037220 */ /* 0x040fe20000400000 */
[C---:B------:R-:W-:Y:S01]  /*8470*/  FMUL R7, R46.reuse, R7 ;  /* 0x000000072e077220 */ /* 0x040fe20000400000 */
[----:B------:R-:W-:Y:S01]  /*8480*/  FMUL R6, R46, R10 ;  /* 0x0000000a2e067220 */ /* 0x000fe20000400000 */
[----:B------:R-:W-:Y:S01]  /*8490*/  F2FP.F16.E5M2.UNPACK_B R50, R87 ;  /* 0x00000057ff32723e */ /* 0x000fe200020004ff */
[C---:B------:R-:W-:Y:S01]  /*84a0*/  FFMA R3, R49.reuse, R52, R3 ;  /* 0x0000003431037223 */ /* 0x040fe20000000003 */
[C---:B------:R-:W-:Y:S01]  /*84b0*/  FFMA R7, R49.reuse, R54, R7 ;  /* 0x0000003631077223 */ /* 0x040fe20000000007 */
[----:B------:R-:W-:Y:S01]  /*84c0*/  @P6 SHF.L.U32 R32, R104, 0x1f, RZ ;  /* 0x0000001f68206819 */ /* 0x000fe200000006ff */
[C---:B------:R-:W-:Y:S01]  /*84d0*/  FFMA R4, R49.reuse, R53, R4 ;  /* 0x0000003531047223 */ /* 0x040fe20000000004 */
[----:B------:R-:W-:Y:S01]  /*84e0*/  FFMA R5, R49, R56, R5 ;  /* 0x0000003831057223 */ /* 0x000fe20000000005 */
[C---:B------:R-:W-:Y:S01]  /*84f0*/  FMUL R11, R46.reuse, R11 ;  /* 0x0000000b2e0b7220 */ /* 0x040fe20000400000 */
[----:B------:R-:W-:Y:S01]  /*8500*/  F2FP.SATFINITE.E5M2.F32.PACK_AB_MERGE_C R113, R7, R3, RZ ;  /* 0x000000030771723e */ /* 0x000fe200048060ff */
[C---:B------:R-:W-:Y:S01]  /*8510*/  FFMA R6, R49.reuse, R55, R6 ;  /* 0x0000003731067223 */ /* 0x040fe20000000006 */
[----:B------:R-:W-:Y:S01]  /*8520*/  FMUL R10, R46, R14 ;  /* 0x0000000e2e0a7220 */ /* 0x000fe20000400000 */
[C---:B------:R-:W-:Y:S01]  /*8530*/  FFMA R11, R49.reuse, R58, R11 ;  /* 0x0000003a310b7223 */ /* 0x040fe2000000000b */
[----:B------:R-:W-:Y:S01]  /*8540*/  F2FP.SATFINITE.E5M2.F32.PACK_AB_MERGE_C R116, R2, R0, R113 ;  /* 0x000000000274723e */ /* 0x000fe20004806071 */
[C---:B------:R-:W-:Y:S01]  /*8550*/  FMUL R15, R46.reuse, R15 ;  /* 0x0000000f2e0f7220 */ /* 0x040fe20000400000 */
[----:B------:R-:W-:Y:S01]  /*8560*/  MOV R113, 0x10 ;  /* 0x0000001000717802 */ /* 0x000fe20000000f00 */
[----:B------:R-:W-:Y:S01]  /*8570*/  FFMA R8, R49, R57, R8 ;  /* 0x0000003931087223 */ /* 0x000fe20000000008 */
[----:B------:R-:W-:Y:S01]  /*8580*/  F2FP.SATFINITE.E5M2.F32.PACK_AB_MERGE_C R117, R11, R6, RZ ;  /* 0x000000060b75723e */ /* 0x000fe200048060ff */
[----:B------:R-:W-:Y:S01]  /*8590*/  FFMA R9, R49, R60, R9 ;  /* 0x0000003c31097223 */ /* 0x000fe20000000009 */
[--C-:B------:R-:W-:Y:S01]  /*85a0*/  HADD2.F32 R63, -RZ, R65.reuse.H0_H0 ;  /* 0x20000041ff3f7230 */ /* 0x100fe20000004100 */
[----:B------:R-:W-:Y:S01]  /*85b0*/  SEL R124, R113, 0xfffffff0, !P5 ;  /* 0xfffffff0717c7807 */ /* 0x000fe20006800000 */
[----:B------:R-:W-:Y:S01]  /*85c0*/  FFMA R10, R49, R59, R10 ;  /* 0x0000003b310a7223 */ /* 0x000fe2000000000a */
[----:B------:R-:W-:Y:S01]  /*85d0*/  F2FP.SATFINITE.E5M2.F32.PACK_AB_MERGE_C R117, R5, R4, R117 ;  /* 0x000000040575723e */ /* 0x000fe20004806075 */
[----:B------:R-:W-:Y:S01]  /*85e0*/  FFMA R15, R49, R62, R15 ;  /* 0x0000003e310f7223 */ /* 0x000fe2000000000f */
[----:B------:R-:W-:Y:S01]  /*85f0*/  IADD3 R113, PT, PT, R125, R124, RZ ;  /* 0x0000007c7d717210 */ /* 0x000fe20007ffe0ff */
[C---:B------:R-:W-:Y:S01]  /*8600*/  FFMA R12, R49.reuse, R61, R12 ;  /* 0x0000003d310c7223 */ /* 0x040fe2000000000c */
[----:B------:R-:W-:Y:S01]  /*8610*/  FFMA R13, R49, R64, R13 ;  /* 0x00000040310d7223 */ /* 0x000fe2000000000d */
[--C-:B------:R-:W-:Y:S01]  /*8620*/  HADD2.F32 R51, -RZ, R50.reuse.H0_H0 ;  /* 0x20000032ff337230 */ /* 0x100fe20000004100 */
[----:B------:R-:W-:Y:S01]  /*8630*/  F2FP.SATFINITE.E5M2.F32.PACK_AB_MERGE_C R118, R15, R10, RZ ;  /* 0x0000000a0f76723e */ /* 0x000fe200048060ff */
[----:B------:R-:W-:Y:S02]  /*8640*/  HADD2.F32 R50, -RZ, R50.H1_H1 ;  /* 0x30000032ff327230 */ /* 0x000fe40000004100 */
[C---:B------:R-:W-:Y:S01]  /*8650*/  FMUL R14, R46.reuse, R18 ;  /* 0x000000122e0e7220 */ /* 0x040fe20000400000 */
[----:B------:R-:W-:Y:S02]  /*8660*/  HADD2.F32 R66, -RZ, R65.H1_H1 ;  /* 0x30000041ff427230 */ /* 0x000fe40000004100 */
[C---:B------:R-:W-:Y:S01]  /*8670*/  FMUL R19, R46.reuse, R19 ;  /* 0x000000132e137220 */ /* 0x040fe20000400000 */
[----:B------:R-:W-:Y:S02]  /*8680*/  HADD2.F32 R65, -RZ, R67.H0_H0 ;  /* 0x20000043ff417230 */ /* 0x000fe40000004100 */
[C---:B------:R-:W-:Y:S01]  /*8690*/  FFMA R14, R49.reuse, R63, R14 ;  /* 0x0000003f310e7223 */ /* 0x040fe2000000000e */
[--C-:B------:R-:W-:Y:S02]  /*86a0*/  HADD2.F32 R67, -RZ, R69.reuse.H0_H0 ;  /* 0x20000045ff437230 */ /* 0x100fe40000004100 */
[C---:B------:R-:W-:Y:S01]  /*86b0*/  FMUL R18, R46.reuse, R22 ;  /* 0x000000162e127220 */ /* 0x040fe20000400000 */
[----:B------:R-:W-:Y:S02]  /*86c0*/  HADD2.F32 R70, -RZ, R69.H1_H1 ;  /* 0x30000045ff467230 */ /* 0x000fe40000004100 */
[C---:B------:R-:W-:Y:S01]  /*86d0*/  FFMA R19, R49.reuse, R66, R19 ;  /* 0x0000004231137223 */ /* 0x040fe20000000013 */
[----:B------:R-:W-:Y:S02]  /*86e0*/  HADD2.F32 R69, -RZ, R71.H0_H0 ;  /* 0x20000047ff457230 */ /* 0x000fe40000004100 */
[C---:B------:R-:W-:Y:S01]  /*86f0*/  FMUL R23, R46.reuse, R23 ;  /* 0x000000172e177220 */ /* 0x040fe20000400000 */
[C---:B------:R-:W-:Y:S01]  /*8700*/  FFMA R16, R49.reuse, R65, R16 ;  /* 0x0000004131107223 */ /* 0x040fe20000000010 */
[C---:B------:R-:W-:Y:S01]  /*8710*/  FFMA R17, R49.reuse, R68, R17 ;  /* 0x0000004431117223 */ /* 0x040fe20000000011 */
[--C-:B------:R-:W-:Y:S02]  /*8720*/  HADD2.F32 R71, -RZ, R73.reuse.H0_H0 ;  /* 0x20000049ff477230 */ /* 0x100fe40000004100 */
[C---:B------:R-:W-:Y:S01]  /*8730*/  FFMA R18, R49.reuse, R67, R18 ;  /* 0x0000004331127223 */ /* 0x040fe20000000012 */
[----:B------:R-:W-:Y:S02]  /*8740*/  HADD2.F32 R74, -RZ, R73.H1_H1 ;  /* 0x30000049ff4a7230 */ /* 0x000fe40000004100 */
[C---:B------:R-:W-:Y:S01]  /*8750*/  FMUL R22, R46.reuse, R26 ;  /* 0x0000001a2e167220 */ /* 0x040fe20000400000 */
[----:B------:R-:W-:Y:S02]  /*8760*/  HADD2.F32 R73, -RZ, R75.H0_H0 ;  /* 0x2000004bff497230 */ /* 0x000fe40000004100 */
[C---:B------:R-:W-:Y:S01]  /*8770*/  FFMA R23, R49.reuse, R70, R23 ;  /* 0x0000004631177223 */ /* 0x040fe20000000017 */
[C---:B------:R-:W-:Y:S01]  /*8780*/  FMUL R27, R46.reuse, R27 ;  /* 0x0000001b2e1b7220 */ /* 0x040fe20000400000 */
[C---:B------:R-:W-:Y:S01]  /*8790*/  FFMA R20, R49.reuse, R69, R20 ;  /* 0x0000004531147223 */ /* 0x040fe20000000014 */
[C---:B------:R-:W-:Y:S01]  /*87a0*/  FFMA R21, R49.reuse, R72, R21 ;  /* 0x0000004831157223 */ /* 0x040fe20000000015 */
[--C-:B------:R-:W-:Y:S02]  /*87b0*/  HADD2.F32 R75, -RZ, R77.reuse.H0_H0 ;  /* 0x2000004dff4b7230 */ /* 0x100fe40000004100 */
[C---:B------:R-:W-:Y:S01]  /*87c0*/  FFMA R22, R49.reuse, R71, R22 ;  /* 0x0000004731167223 */ /* 0x040fe20000000016 */
[----:B------:R-:W-:Y:S02]  /*87d0*/  HADD2.F32 R78, -RZ, R77.H1_H1 ;  /* 0x3000004dff4e7230 */ /* 0x000fe40000004100 */
[C---:B------:R-:W-:Y:S01]  /*87e0*/  FMUL R26, R46.reuse, R30 ;  /* 0x0000001e2e1a7220 */ /* 0x040fe20000400000 */
        /* <DEDUP_REMOVED lines=8> */
[----:B------:R-:W-:Y:S01]  /*8870*/  FFMA R31, R49, R78, R31 ;  /* 0x0000004e311f7223 */ /* 0x000fe2000000001f */
[----:B------:R-:W-:Y:S01]  /*8880*/  FMUL R35, R46, R35 ;  /* 0x000000232e237220 */ /* 0x000fe20000400000 */
[----:B------:R-:W-:Y:S01]  /*8890*/  F2FP.SATFINITE.E5M2.F32.PACK_AB_MERGE_C R119, R19, R14, RZ ;  /* 0x0000000e1377723e */ /* 0x000fe200048060ff */
[C---:B------:R-:W-:Y:S01]  /*88a0*/  FFMA R28, R49.reuse, R51, R28 ;  /* 0x00000033311c7223 */ /* 0x040fe2000000001c */
[C---:B------:R-:W-:Y:S01]  /*88b0*/  FFMA R29, R49.reuse, R50, R29 ;  /* 0x00000032311d7223 */ /* 0x040fe2000000001d */
[C---:B------:R-:W-:Y:S01]  /*88c0*/  FFMA R30, R49.reuse, R77, R30 ;  /* 0x0000004d311e7223 */ /* 0x040fe2000000001e */
[----:B------:R-:W-:Y:S01]  /*88d0*/  FFMA R35, R49, R52, R35 ;  /* 0x0000003431237223 */ /* 0x000fe20000000023 */
[----:B------:R-:W-:Y:S02]  /*88e0*/  F2FP.SATFINITE.E5M2.F32.PACK_AB_MERGE_C R118, R9, R8, R118 ;  /* 0x000000080976723e */ /* 0x000fe40004806076 */
[----:B------:R-:W-:Y:S02]  /*88f0*/  F2FP.SATFINITE.E5M2.F32.PACK_AB_MERGE_C R119, R13, R12, R119 ;  /* 0x0000000c0d77723e */ /* 0x000fe40004806077 */
[----:B------:R-:W-:Y:S02]  /*8900*/  F2FP.SATFINITE.E5M2.F32.PACK_AB_MERGE_C R120, R23, R18, RZ ;  /* 0x000000121778723e */ /* 0x000fe400048060ff */
[----:B------:R-:W-:Y:S01]  /*8910*/  F2FP.SATFINITE.E5M2.F32.PACK_AB_MERGE_C R121, R27, R22, RZ ;  /* 0x000000161b79723e */ /* 0x000fe200048060ff */
[----:B------:R1:W-:Y:S01]  /*8920*/  STS.128 [R100+UR49+0x2500], R116 ;  /* 0x0025007464007988 */ /* 0x0003e20008000c31 */
[----:B------:R-:W-:Y:S02]  /*8930*/  F2FP.SATFINITE.E5M2.F32.PACK_AB_MERGE_C R122, R31, R26, RZ ;  /* 0x0000001a1f7a723e */ /* 0x000fe400048060ff */
[----:B------:R-:W-:Y:S02]  /*8940*/  F2FP.SATFINITE.E5M2.F32.PACK_AB_MERGE_C R123, R35, R30, RZ ;  /* 0x0000001e237b723e */ /* 0x000fe400048060ff */
[----:B------:R-:W-:Y:S02]  /*8950*/  F2FP.SATFINITE.E5M2.F32.PACK_AB_MERGE_C R120, R17, R16, R120 ;  /* 0x000000101178723e */ /* 0x000fe40004806078 */
[----:B------:R-:W-:Y:S02]  /*8960*/  F2FP.SATFINITE.E5M2.F32.PACK_AB_MERGE_C R121, R21, R20, R121 ;  /* 0x000000141579723e */ /* 0x000fe40004806079 */
[----:B------:R-:W-:Y:S02]  /*8970*/  F2FP.SATFINITE.E5M2.F32.PACK_AB_MERGE_C R122, R25, R24, R122 ;  /* 0x00000018197a723e */ /* 0x000fe4000480607a */
[----:B------:R-:W-:Y:S02]  /*8980*/  F2FP.SATFINITE.E5M2.F32.PACK_AB_MERGE_C R123, R29, R28, R123 ;  /* 0x0000001c1d7b723e */ /* 0x000fe4000480607b */
[----:B------:R-:W-:Y:S03]  /*8990*/  LEA R125, R105, UR49, 0x3 ;  /* 0x00000031697d7c11 */ /* 0x000fe6000f8e18ff */
[----:B------:R1:W-:Y:S01]  /*89a0*/  STS.128 [R113+0x2500], R120 ;  /* 0x0025007871007388 */ /* 0x0003e20000000c00 */
[----:B------:R-:W-:Y:S01]  /*89b0*/  @!PT LDS RZ, [RZ] ;  /* 0x00000000fffff984 */ /* 0x000fe20000000800 */
[----:B------:R-:W-:Y:S01]  /*89c0*/  @!PT LDS RZ, [RZ] ;  /* 0x00000000fffff984 */ /* 0x000fe20000000800 */
[----:B------:R-:W-:Y:S01]  /*89d0*/  @!PT LDS RZ, [RZ] ;  /* 0x00000000fffff984 */ /* 0x000fe20000000800 */
[----:B------:R-:W-:Y:S01]  /*89e0*/  @!PT LDS RZ, [RZ] ;  /* 0x00000000fffff984 */ /* 0x000fe20000000800 */
[----:B------:R2:W-:Y:S07]  /*89f0*/  MEMBAR.ALL.CTA ;  /* 0x0000000000007992 */ /* 0x0005ee0000008000 */
[----:B--2---:R-:W2:Y:S02]  /*8a00*/  FENCE.VIEW.ASYNC.S ;  /* 0x00000000000073c6 */ /* 0x004ea40000000000 */
[----:B--2---:R-:W-:Y:S06]  /*8a10*/  BAR.SYNC.DEFER_BLOCKING 0x1, 0x80 ;  /* 0x0042000000007b1d */ /* 0x004fec0000010000 */
[----:B------:R-:W-:Y:S05]  /*8a20*/  @P0 BRA `(.L_x_162) ;  /* 0x0000000000380947 */ /* 0x000fea0003800000 */
[----:B------:R-:W-:Y:S02]  /*8a30*/  UIADD3 UR4, UPT, UPT, UR49, 0x2500, URZ ;  /* 0x0000250031047890 */ /* 0x000fe4000fffe0ff */
[----:B------:R-:W-:Y:S01]  /*8a40*/  UIADD3 UR8, UP0, UPT, UR52, 0x680, URZ ;  /* 0x0000068034087890 */ /* 0x000fe2000ff1e0ff */
[----:B------:R-:W-:Y:S01]  /*8a50*/  UMOV UR43, UR36 ;  /* 0x00000024002b7c82 */ /* 0x000fe20008000000 */
[----:B------:R-:W-:Y:S02]  /*8a60*/  UIADD3 UR5, UPT, UPT, UR41, 0x40, URZ ;  /* 0x0000004029057890 */ /* 0x000fe4000fffe0ff */
[----:B------:R-:W-:Y:S01]  /*8a70*/  MOV R108, UR4 ;  /* 0x00000004006c7c02 */ /* 0x000fe20008000f00 */
[----:B------:R-:W-:Y:S02]  /*8a80*/  UIADD3.X UR9, UPT, UPT, URZ, UR53, URZ, UP0, !UPT ;  /* 0x00000035ff097290 */ /* 0x000fe400087fe4ff */
[----:B------:R-:W-:Y:S01]  /*8a90*/  UIADD3 UR4, UPT, UPT, UR49, 0x2d00, URZ ;  /* 0x00002d0031047890 */ /* 0x000fe2000fffe0ff */
[----:B------:R-:W-:Y:S01]  /*8aa0*/  R2UR UR40, R108 ;  /* 0x000000006c2872ca */ /* 0x000fe200000e0000 */
[----:B------:R-:W-:Y:S01]  /*8ab0*/  UMOV UR6, UR42 ;  /* 0x0000002a00067c82 */ /* 0x000fe20008000000 */
[----:B------:R-:W-:Y:S11]  /*8ac0*/  UMOV UR7, UR36 ;  /* 0x0000002400077c82 */ /* 0x000ff60008000000 */
[----:B------:R2:W-:Y:S01]  /*8ad0*/  UTMASTG.3D [UR40], [UR8] ;  /* 0x00000028080073b5 */ /* 0x0005e20008010000 */
[----:B------:R2:W-:Y:S01]  /*8ae0*/  UTMASTG.3D [UR4], [UR8] ;  /* 0x00000004080073b5 */ /* 0x0005e20008010000 */
[----:B------:R0:W-:Y:S01]  /*8af0*/  UTMACMDFLUSH ;  /* 0x00000000000079b7 */ /* 0x0001e20000000000 */
[----:B--2---:R-:W-:Y:S04]  /*8b00*/  DEPBAR.LE SB0, 0x1 ;  /* 0x000080400000791a */ /* 0x004fe80000000000 */
.L_x_162:
[----:B------:R-:W-:Y:S05]  /*8b10*/  BSYNC.RECONVERGENT B0 ;  /* 0x0000000000007941 */ /* 0x000fea0003800200 */
.L_x_161:
[----:B------:R-:W-:Y:S06]  /*8b20*/  BAR.SYNC.DEFER_BLOCKING 0x1, 0x80 ;  /* 0x0042000000007b1d */ /* 0x000fec0000010000 */
[----:B------:R-:W2:Y:S01]  /*8b30*/  @P6 SYNCS.PHASECHK.TRANS64.TRYWAIT P0, [R125+URZ+0x340], R32 ;  /* 0x000340207d0065a7 */ /* 0x000ea200080011ff */
[----:B------:R-:W-:Y:S01]  /*8b40*/  BSSY B1, `(.L_x_163) ;  /* 0x0000020000017945 */ /* 0x000fe20003800000 */
[----:B--2---:R-:W-:Y:S03]  /*8b50*/  @P6 SEL R114, RZ, 0x1, !P0 ;  /* 0x00000001ff726807 */ /* 0x004fe60004000000 */
[----:B------:R-:W-:Y:S05]  /*8b60*/  @!P6 BRA `(.L_x_164) ;  /* 0x000000000074e947 */ /* 0x000fea0003800000 */
[----:B------:R-:W-:Y:S01]  /*8b70*/  ISETP.NE.AND P1, PT, R115, RZ, PT ;  /* 0x000000ff7300720c */ /* 0x000fe20003f25270 */
[----:B------:R-:W-:Y:S01]  /*8b80*/  BSSY B0, `(.L_x_165) ;  /* 0x0000009000007945 */ /* 0x000fe20003800000 */
[----:B------:R-:W-:Y:S11]  /*8b90*/  ISETP.NE.AND P0, PT, R114, RZ, PT ;  /* 0x000000ff7200720c */ /* 0x000ff60003f05270 */
[----:B------:R-:W-:Y:S05]  /*8ba0*/  @P1 IMAD R0, R105, 0x1000, R100 ;  /* 0x0000100069001824 */ /* 0x000fea00078e0264 */
[----:B------:R-:W-:Y:S05]  /*8bb0*/  @P1 IADD3 R3, PT, PT, R0, UR49, RZ ;  /* 0x0000003100031c10 */ /* 0x000fea000fffe0ff */
[----:B------:R-:W-:Y:S01]  /*8bc0*/  @P1 IMAD.IADD R3, R3, 0x1, R124 ;  /* 0x0000000103031824 */ /* 0x000fe200078e027c */
[----:B------:R-:W-:Y:S06]  /*8bd0*/  @P0 BRA `(.L_x_166) ;  /* 0x00000000000c0947 */ /* 0x000fec0003800000 */
[----:B------:R-:W-:Y:S04]  /*8be0*/  SHF.L.U32 R2, R104, 0x1f, RZ ;  /* 0x0000001f68027819 */ /* 0x000fe800000006ff */
[----:B------:R-:W2:Y:S02]  /*8bf0*/  SYNCS.PHASECHK.TRANS64.TRYWAIT P0, [R125+URZ+0x340], R2 ;  /* 0x000340027d0075a7 */ /* 0x000ea400080011ff */
[----:B--2---:R-:W-:Y:S05]  /*8c00*/  @!P0 BRA `(.L_x_167) ;  /* 0x0000002800888947 */ /* 0x004fea0003800000 */
.L_x_166:
[----:B------:R-:W-:Y:S05]  /*8c10*/  BSYNC B0 ;  /* 0x0000000000007941 */ /* 0x000fea0003800000 */
.L_x_165:
[----:B------:R-:W-:Y:S01]  /*8c20*/  ISETP.NE.AND P0, PT, R115, RZ, PT ;  /* 0x000000ff7300720c */ /* 0x000fe20003f05270 */
[----:B--2---:R-:W-:Y:S02]  /*8c30*/  VIADD R125, R125, 0x350 ;  /* 0x000003507d7d7836 */ /* 0x004fe40000000000 */
[----:B------:R-:W-:Y:S02]  /*8c40*/  IMAD.U32 R2, RZ, RZ, UR37 ;  /* 0x00000025ff027e24 */ /* 0x000fe4000f8e00ff */
[----:B------:R-:W-:Y:S03]  /*8c50*/  VIADD R105, R105, 0x1 ;  /* 0x0000000169697836 */ /* 0x000fe60000000000 */
[----:B------:R-:W-:Y:S05]  /*8c60*/  PRMT R2, R2, 0x654, R125 ;  /* 0x0000065402027816 */ /* 0x000fea000000007d */
[----:B------:R2:W3:Y:S04]  /*8c70*/  @P0 LDS.128 R80, [R0+UR49+0x500] ;  /* 0x0005003100500984 */ /* 0x0004e80008000c00 */
[----:B------:R2:W4:Y:S01]  /*8c80*/  @P0 LDS.128 R84, [R3+0x500] ;  /* 0x0005000003540984 */ /* 0x0005220000000c00 */
        /* <DEDUP_REMOVED lines=11> */
.L_x_164:
[----:B------:R-:W-:Y:S05]  /*8d40*/  BSYNC B1 ;  /* 0x0000000000017941 */ /* 0x000fea0003800000 */
.L_x_163:
[----:B--2---:R-:W-:Y:S05]  /*8d50*/  VIADD R3, R48, 0x20 ;  /* 0x0000002030037836 */ /* 0x004fea0000000000 */
[----:B------:R-:W-:Y:S04]  /*8d60*/  SHF.R.U32.HI R3, RZ, 0x15, R3 ;  /* 0x00000015ff037819 */ /* 0x000fe80000011603 */
[----:B------:R-:W-:Y:S11]  /*8d70*/  LOP3.LUT P0, RZ, R3, 0x3, R102, 0x48, !PT ;  /* 0x0000000303ff7812 */ /* 0x000ff60007804866 */
[----:B------:R-:W-:Y:S02]  /*8d80*/  @!UPT UIADD3 URZ, UPT, UPT, URZ, URZ, URZ ;  /* 0x000000fffffff290 */ /* 0x000fe4000fffe0ff */
[----:B------:R-:W-:Y:S05]  /*8d90*/  @!P0 BRA `(.L_x_168) ;  /* 0x0000000000408947 */ /* 0x000fea0003800000 */
[----:B------:R-:W2:Y:S01]  /*8da0*/  LDCU.64 UR8, c[0x4][0x70] ;  /* 0x01000e00ff0877ac */ /* 0x000ea20008000a00 */
[----:B------:R-:W-:Y:S01]  /*8db0*/  MOV R3, 0x0 ;  /* 0x0000000000037802 */ /* 0x000fe20000000f00 */
[----:B------:R-:W-:Y:S02]  /*8dc0*/  HFMA2 R12, -RZ, RZ, 0, 5.9604644775390625e-08 ;  /* 0x00000001ff0c7431 */ /* 0x000fe400000001ff */
[----:B------:R-:W-:Y:S02]  /*8dd0*/  IMAD.MOV.U32 R8, RZ, RZ, 0x192 ;  /* 0x00000192ff087424 */ /* 0x000fe400078e00ff */
[----:B------:R-:W-:Y:S01]  /*8de0*/  IMAD.MOV.U32 R13, RZ, RZ, RZ ;  /* 0x000000ffff0d7224 */ /* 0x000fe200078e00ff */
[----:B------:R-:W5:Y:S01]  /*8df0*/  LDCU.64 UR6, c[0x4][0x78] ;  /* 0x01000f00ff0677ac */ /* 0x000f620008000a00 */
[----:B------:R-:W1:Y:S01]  /*8e00*/  LDC.64 R2, c[0x4][R3] ;  /* 0x0100000003027b82 */ /* 0x000e620000000a00 */
[----:B------:R-:W3:Y:S01]  /*8e10*/  LDCU.64 UR4, c[0x4][0x10] ;  /* 0x01000200ff0477ac */ /* 0x000ee20008000a00 */
[----:B--2---:R-:W-:Y:S01]  /*8e20*/  MOV R5, UR9 ;  /* 0x0000000900057c02 */ /* 0x004fe20008000f00 */
[----:B------:R-:W-:Y:S01]  /*8e30*/  IMAD.U32 R4, RZ, RZ, UR8 ;  /* 0x00000008ff047e24 */ /* 0x000fe2000f8e00ff */
[----:B-----5:R-:W-:Y:S01]  /*8e40*/  MOV R7, UR7 ;  /* 0x0000000700077c02 */ /* 0x020fe20008000f00 */
[----:B------:R-:W-:Y:S01]  /*8e50*/  IMAD.U32 R6, RZ, RZ, UR6 ;  /* 0x00000006ff067e24 */ /* 0x000fe2000f8e00ff */
[----:B---3--:R-:W-:Y:S01]  /*8e60*/  MOV R11, UR5 ;  /* 0x00000005000b7c02 */ /* 0x008fe20008000f00 */
[----:B------:R-:W-:Y:S02]  /*8e70*/  IMAD.U32 R10, RZ, RZ, UR4 ;  /* 0x00000004ff0a7e24 */ /* 0x000fe4000f8e00ff */
[----:B------:R-:W-:Y:S07]  /*8e80*/  LEPC R20, `(.L_x_168) ;  /* 0x000000001014794e */ /* 0x000fee0000000000 */
[----:B-1--4-:R-:W-:Y:S05]  /*8e90*/  CALL.ABS.NOINC R2 ;  /* 0x0000000002007343 */ /* 0x012fea0003c00000 */
.L_x_168:
[----:B------:R-:W-:Y:S01]  /*8ea0*/  ISETP.NE.AND P0, PT, R109, RZ, PT ;  /* 0x000000ff6d00720c */ /* 0x000fe20003f05270 */
[----:B------:R-:W-:Y:S05]  /*8eb0*/  WARPSYNC.ALL ;  /* 0x0000000000007948 */ /* 0x000fea0003800000 */
[----:B------:R-:W-:Y:S01]  /*8ec0*/  R2UR UR4, R48 ;  /* 0x00000000300472ca */ /* 0x000fe200000e0000 */
[----:B------:R-:W-:Y:S01]  /*8ed0*/  BSSY.RECONVERGENT B0, `(.L_x_169) ;  /* 0x000009f000007945 */ /* 0x000fe20003800200 */
[-C--:B---3--:R-:W-:Y:S02]  /*8ee0*/  F2FP.F16.E5M2.UNPACK_B R51, R80.reuse ;  /* 0x00000050ff33723e */ /* 0x088fe400020004ff */
[----:B------:R-:W-:Y:S02]  /*8ef0*/  F2FP.F16.E5M2.UNPACK_B R80, R80.H1 ;  /* 0x00000050ff50723e */ /* 0x000fe400030004ff */
[-C--:B------:R-:W-:Y:S01]  /*8f00*/  F2FP.F16.E5M2.UNPACK_B R55, R81.reuse ;  /* 0x00000051ff37723e */ /* 0x080fe200020004ff */
[--C-:B------:R-:W-:Y:S01]  /*8f10*/  HADD2.F32 R50, -RZ, R51.reuse.H0_H0 ;  /* 0x20000033ff327230 */ /* 0x100fe20000004100 */
[----:B------:R-:W-:Y:S01]  /*8f20*/  F2FP.F16.E5M2.UNPACK_B R81, R81.H1 ;  /* 0x00000051ff51723e */ /* 0x000fe200030004ff */
[----:B------:R-:W-:Y:S01]  /*8f30*/  HADD2.F32 R52, -RZ, R51.H1_H1 ;  /* 0x30000033ff347230 */ /* 0x000fe20000004100 */
[-C--:B------:R-:W-:Y:S01]  /*8f40*/  F2FP.F16.E5M2.UNPACK_B R59, R82.reuse ;  /* 0x00000052ff3b723e */ /* 0x080fe200020004ff */
[--C-:B------:R-:W-:Y:S01]  /*8f50*/  HADD2.F32 R51, -RZ, R80.reuse.H0_H0 ;  /* 0x20000050ff337230 */ /* 0x100fe20000004100 */
[----:B------:R-:W-:Y:S01]  /*8f60*/  F2FP.F16.E5M2.UNPACK_B R82, R82.H1 ;  /* 0x00000052ff52723e */ /* 0x000fe200030004ff */
[----:B------:R-:W2:Y:S01]  /*8f70*/  LDTM.x32 R4, tmem[UR4+0x20] ;  /* 0x00002004000479ee */ /* 0x000ea200082c0000 */
[----:B------:R-:W-:Y:S01]  /*8f80*/  NOP ;  /* 0x0000000000007918 */ /* 0x000fe20000000000 */
[----:B------:R-:W-:Y:S01]  /*8f90*/  IADD3 R111, PT, PT, R111, 0x3b0, RZ ;  /* 0x000003b06f6f7810 */ /* 0x000fe20007ffe0ff */
[--C-:B------:R-:W-:Y:S01]  /*8fa0*/  HADD2.F32 R53, -RZ, R55.reuse.H0_H0 ;  /* 0x20000037ff357230 */ /* 0x100fe20000004100 */
[----:B------:R-:W-:Y:S01]  /*8fb0*/  F2FP.F16.E5M2.UNPACK_B R63, R83 ;  /* 0x00000053ff3f723e */ /* 0x000fe200020004ff */
[----:B------:R-:W-:Y:S01]  /*8fc0*/  HADD2.F32 R56, -RZ, R55.H1_H1 ;  /* 0x30000037ff387230 */ /* 0x000fe20000004100 */
[----:B------:R-:W-:Y:S01]  /*8fd0*/  LOP3.LUT R111, R111, 0xfefffff8, RZ, 0xc0, !PT ;  /* 0xfefffff86f6f7812 */ /* 0x000fe200078ec0ff */
[--C-:B------:R-:W-:Y:S01]  /*8fe0*/  HADD2.F32 R57, -RZ, R59.reuse.H0_H0 ;  /* 0x2000003bff397230 */ /* 0x100fe20000004100 */
[----:B----4-:R-:W-:Y:S01]  /*8ff0*/  F2FP.F16.E5M2.UNPACK_B R67, R84 ;  /* 0x00000054ff43723e */ /* 0x010fe200020004ff */
[----:B------:R-:W-:Y:S01]  /*9000*/  HADD2.F32 R60, -RZ, R59.H1_H1 ;  /* 0x3000003bff3c7230 */ /* 0x000fe20000004100 */
[----:B--2---:R2:W-:Y:S01]  /*9010*/  SYNCS.ARRIVE.TRANS64.RED.A1T0 RZ, [R111+URZ], RZ ;  /* 0x000000ff6fff79a7 */ /* 0x0045e200081004ff */
[--C-:B------:R-:W-:Y:S01]  /*9020*/  HADD2.F32 R61, -RZ, R63.reuse.H0_H0 ;  /* 0x2000003fff3d7230 */ /* 0x100fe20000004100 */
[----:B------:R-:W-:Y:S01]  /*9030*/  F2FP.F16.E5M2.UNPACK_B R71, R85 ;  /* 0x00000055ff47723e */ /* 0x000fe200020004ff */
[----:B------:R-:W-:Y:S01]  /*9040*/  HADD2.F32 R64, -RZ, R63.H1_H1 ;  /* 0x3000003fff407230 */ /* 0x000fe20000004100 */
[----:B------:R-:W-:Y:S01]  /*9050*/  F2FP.F16.E5M2.UNPACK_B R75, R86 ;  /* 0x00000056ff4b723e */ /* 0x000fe200020004ff */
[--C-:B------:R-:W-:Y:S01]  /*9060*/  HADD2.F32 R65, -RZ, R67.reuse.H0_H0 ;  /* 0x20000043ff417230 */ /* 0x100fe20000004100 */
[----:B------:R-:W-:Y:S01]  /*9070*/  F2FP.F16.E5M2.UNPACK_B R79, R87 ;  /* 0x00000057ff4f723e */ /* 0x000fe200020004ff */
[----:B------:R-:W-:Y:S01]  /*9080*/  HADD2.F32 R68, -RZ, R67.H1_H1 ;  /* 0x30000043ff447230 */ /* 0x000fe20000004100 */
[----:B------:R-:W-:Y:S01]  /*9090*/  F2FP.F16.E5M2.UNPACK_B R83, R83.H1 ;  /* 0x00000053ff53723e */ /* 0x000fe200030004ff */
[--C-:B------:R-:W-:Y:S01]  /*90a0*/  HADD2.F32 R69, -RZ, R71.reuse.H0_H0 ;  /* 0x20000047ff457230 */ /* 0x100fe20000004100 */
[----:B------:R-:W-:Y:S01]  /*90b0*/  F2FP.F16.E5M2.UNPACK_B R84, R84.H1 ;  /* 0x00000054ff54723e */ /* 0x000fe200030004ff */
[----:B------:R-:W-:Y:S01]  /*90c0*/  HADD2.F32 R71, -RZ, R71.H1_H1 ;  /* 0x30000047ff477230 */ /* 0x000fe20000004100 */
[----:B------:R-:W-:Y:S01]  /*90d0*/  F2FP.F16.E5M2.UNPACK_B R85, R85.H1 ;  /* 0x00000055ff55723e */ /* 0x000fe200030004ff */
[--C-:B------:R-:W-:Y:S02]  /*90e0*/  HADD2.F32 R73, -RZ, R75.reuse.H0_H0 ;  /* 0x2000004bff497230 */ /* 0x100fe40000004100 */
[C---:B------:R-:W-:Y:S01]  /*90f0*/  FMUL R4, R46.reuse, R4 ;  /* 0x000000042e047220 */ /* 0x040fe20000400000 */
        /* <DEDUP_REMOVED lines=16> */
[--C-:B------:R-:W-:Y:S02]  /*9200*/  HADD2.F32 R77, -RZ, R79.reuse.H0_H0 ;  /* 0x2000004fff4d7230 */ /* 0x100fe40000004100 */
[C---:B------:R-:W-:Y:S01]  /*9210*/  FMUL R28, R46.reuse, R32 ;  /* 0x000000202e1c7220 */ /* 0x040fe20000400000 */
[C---:B------:R-:W-:Y:S01]  /*9220*/  FMUL R29, R46.reuse, R33 ;  /* 0x000000212e1d7220 */ /* 0x040fe20000400000 */
[----:B------:R-:W-:Y:S02]  /*9230*/  HADD2.F32 R54, -RZ, R80.H1_H1 ;  /* 0x30000050ff367230 */ /* 0x000fe40000004100 */
[C---:B------:R-:W-:Y:S01]  /*9240*/  FMUL R6, R46.reuse, R6 ;  /* 0x000000062e067220 */ /* 0x040fe20000400000 */
[----:B------:R-:W-:Y:S02]  /*9250*/  HADD2.F32 R80, -RZ, R79.H1_H1 ;  /* 0x3000004fff507230 */ /* 0x000fe40000004100 */
[C---:B------:R-:W-:Y:S01]  /*9260*/  FMUL R7, R46.reuse, R7 ;  /* 0x000000072e077220 */ /* 0x040fe20000400000 */
[--C-:B------:R-:W-:Y:S02]  /*9270*/  HADD2.F32 R55, -RZ, R81.reuse.H0_H0 ;  /* 0x20000051ff377230 */ /* 0x100fe40000004100 */
[C---:B------:R-:W-:Y:S01]  /*9280*/  FFMA R6, R49.reuse, R51, R6 ;  /* 0x0000003331067223 */ /* 0x040fe20000000006 */
[----:B------:R-:W-:Y:S02]  /*9290*/  HADD2.F32 R58, -RZ, R81.H1_H1 ;  /* 0x30000051ff3a7230 */ /* 0x000fe40000004100 */
[C---:B------:R-:W-:Y:S01]  /*92a0*/  FFMA R7, R49.reuse, R54, R7 ;  /* 0x0000003631077223 */ /* 0x040fe20000000007 */
[C---:B------:R-:W-:Y:S01]  /*92b0*/  FFMA R8, R49.reuse, R53, R8 ;  /* 0x0000003531087223 */ /* 0x040fe20000000008 */
[----:B------:R-:W-:Y:S01]  /*92c0*/  FFMA R9, R49, R56, R9 ;  /* 0x0000003831097223 */ /* 0x000fe20000000009 */
[C---:B------:R-:W-:Y:S01]  /*92d0*/  FMUL R10, R46.reuse, R10 ;  /* 0x0000000a2e0a7220 */ /* 0x040fe20000400000 */
[C---:B------:R-:W-:Y:S01]  /*92e0*/  FMUL R11, R46.reuse, R11 ;  /* 0x0000000b2e0b7220 */ /* 0x040fe20000400000 */
[--C-:B------:R-:W-:Y:S01]  /*92f0*/  HADD2.F32 R59, -RZ, R82.reuse.H0_H0 ;  /* 0x20000052ff3b7230 */ /* 0x100fe20000004100 */
[----:B-1----:R-:W-:Y:S01]  /*9300*/  F2FP.SATFINITE.E5M2.F32.PACK_AB_MERGE_C R116, R7, R6, RZ ;  /* 0x000000060774723e */ /* 0x002fe200048060ff */
[C---:B------:R-:W-:Y:S01]  /*9310*/  FFMA R10, R49.reuse, R55, R10 ;  /* 0x00000037310a7223 */ /* 0x040fe2000000000a */
[C---:B------:R-:W-:Y:S01]  /*9320*/  FFMA R11, R49.reuse, R58, R11 ;  /* 0x0000003a310b7223 */ /* 0x040fe2000000000b */
[C---:B------:R-:W-:Y:S01]  /*9330*/  FFMA R12, R49.reuse, R57, R12 ;  /* 0x00000039310c7223 */ /* 0x040fe2000000000c */
[----:B------:R-:W-:Y:S01]  /*9340*/  F2FP.F16.E5M2.UNPACK_B R86, R86.H1 ;  /* 0x00000056ff56723e */ /* 0x000fe200030004ff */
[----:B------:R-:W-:Y:S01]  /*9350*/  FFMA R13, R49, R60, R13 ;  /* 0x0000003c310d7223 */ /* 0x000fe2000000000d */
[----:B------:R-:W-:Y:S01]  /*9360*/  F2FP.SATFINITE.E5M2.F32.PACK_AB_MERGE_C R116, R5, R4, R116 ;  /* 0x000000040574723e */ /* 0x000fe20004806074 */
[----:B------:R-:W-:Y:S01]  /*9370*/  HADD2.F32 R62, -RZ, R82.H1_H1 ;  /* 0x30000052ff3e7230 */ /* 0x000fe20000004100 */
[----:B------:R-:W-:Y:S01]  /*9380*/  F2FP.SATFINITE.E5M2.F32.PACK_AB_MERGE_C R117, R11, R10, RZ ;  /* 0x0000000a0b75723e */ /* 0x000fe200048060ff */
[C---:B------:R-:W-:Y:S01]  /*9390*/  FMUL R14, R46.reuse, R14 ;  /* 0x0000000e2e0e7220 */ /* 0x040fe20000400000 */
[C---:B------:R-:W-:Y:S01]  /*93a0*/  FMUL R15, R46.reuse, R15 ;  /* 0x0000000f2e0f7220 */ /* 0x040fe20000400000 */
[--C-:B------:R-:W-:Y:S01]  /*93b0*/  HADD2.F32 R63, -RZ, R83.reuse.H0_H0 ;  /* 0x20000053ff3f7230 */ /* 0x100fe20000004100 */
[----:B------:R-:W-:Y:S01]  /*93c0*/  F2FP.SATFINITE.E5M2.F32.PACK_AB_MERGE_C R117, R9, R8, R117 ;  /* 0x000000080975723e */ /* 0x000fe20004806075 */
[C---:B------:R-:W-:Y:S01]  /*93d0*/  FFMA R14, R49.reuse, R59, R14 ;  /* 0x0000003b310e7223 */ /* 0x040fe2000000000e */
[C---:B------:R-:W-:Y:S01]  /*93e0*/  FFMA R15, R49.reuse, R62, R15 ;  /* 0x0000003e310f7223 */ /* 0x040fe2000000000f */
[C---:B------:R-:W-:Y:S01]  /*93f0*/  FFMA R16, R49.reuse, R61, R16 ;  /* 0x0000003d31107223 */ /* 0x040fe20000000010 */
[C---:B------:R-:W-:Y:S01]  /*9400*/  FFMA R17, R49.reuse, R64, R17 ;  /* 0x0000004031117223 */ /* 0x040fe20000000011 */
[----:B------:R-:W-:Y:S02]  /*9410*/  HADD2.F32 R66, -RZ, R83.H1_H1 ;  /* 0x30000053ff427230 */ /* 0x000fe40000004100 */
[C---:B------:R-:W-:Y:S01]  /*9420*/  FMUL R18, R46.reuse, R18 ;  /* 0x000000122e127220 */ /* 0x040fe20000400000 */
[C---:B------:R-:W-:Y:S01]  /*9430*/  FMUL R19, R46.reuse, R19 ;  /* 0x000000132e137220 */ /* 0x040fe20000400000 */
[--C-:B------:R-:W-:Y:S02]  /*9440*/  HADD2.F32 R67, -RZ, R84.reuse.H0_H0 ;  /* 0x20000054ff437230 */ /* 0x100fe40000004100 */
[C---:B------:R-:W-:Y:S01]  /*9450*/  FMUL R22, R46.reuse, R22 ;  /* 0x000000162e167220 */ /* 0x040fe20000400000 */
[C---:B------:R-:W-:Y:S01]  /*9460*/  FFMA R18, R49.reuse, R63, R18 ;  /* 0x0000003f31127223 */ /* 0x040fe20000000012 */
[----:B------:R-:W-:Y:S02]  /*9470*/  HADD2.F32 R70, -RZ, R84.H1_H1 ;  /* 0x30000054ff467230 */ /* 0x000fe40000004100 */
        /* <DEDUP_REMOVED lines=11> */
[----:B------:R-:W-:Y:S01]  /*9530*/  F2FP.F16.E5M2.UNPACK_B R87, R87.H1 ;  /* 0x00000057ff57723e */ /* 0x000fe200030004ff */
        /* <DEDUP_REMOVED lines=16> */
[----:B------:R-:W-:Y:S01]  /*9640*/  FFMA R28, R49, R77, R28 ;  /* 0x0000004d311c7223 */ /* 0x000fe2000000001c */
[----:B------:R-:W-:Y:S01]  /*9650*/  F2FP.SATFINITE.E5M2.F32.PACK_AB_MERGE_C R119, R19, R18, RZ ;  /* 0x000000121377723e */ /* 0x000fe200048060ff */
        /* <DEDUP_REMOVED lines=14> */
[----:B--2---:R-:W-:Y:S03]  /*9740*/  IADD3 R111, PT, PT, R44, 0x1, RZ ;  /* 0x000000012c6f7810 */ /* 0x004fe60007ffe0ff */
        /* <DEDUP_REMOVED lines=9> */
[----:B------:R-:W-:Y:S02]  /*97e0*/  UIADD3 UR12, UP0, UPT, UR52, 0x680, URZ ;  /* 0x00000680340c7890 */ /* 0x000fe4000ff1e0ff */
[----:B------:R-:W-:Y:S02]  /*97f0*/  UIADD3 UR9, UPT, UPT, UR41, 0x20, URZ ;  /* 0x0000002029097890 */ /* 0x000fe4000fffe0ff */
[----:B------:R-:W-:Y:S02]  /*9800*/  UIADD3 UR8, UPT, UPT, UR49, 0x3500, URZ ;  /* 0x0000350031087890 */ /* 0x000fe4000fffe0ff */
[----:B------:R-:W-:Y:S01]  /*9810*/  UIADD3.X UR13, UPT, UPT, URZ, UR53, URZ, UP0, !UPT ;  /* 0x00000035ff0d7290 */ /* 0x000fe200087fe4ff */
[----:B------:R-:W-:Y:S01]  /*9820*/  UMOV UR10, UR42 ;  /* 0x0000002a000a7c82 */ /* 0x000fe20008000000 */
[----:B------:R-:W-:Y:S01]  /*9830*/  UMOV UR11, UR36 ;  /* 0x00000024000b7c82 */ /* 0x000fe20008000000 */
[----:B------:R-:W-:Y:S02]  /*9840*/  UIADD3 UR5, UPT, UPT, UR41, 0x60, URZ ;  /* 0x0000006029057890 */ /* 0x000fe4000fffe0ff */
[----:B------:R-:W-:Y:S01]  /*9850*/  UIADD3 UR4, UPT, UPT, UR49, 0x3d00, URZ ;  /* 0x00003d0031047890 */ /* 0x000fe2000fffe0ff */
[----:B------:R-:W-:Y:S03]  /*9860*/  UMOV UR6, UR42 ;  /* 0x0000002a00067c82 */ /* 0x000fe60008000000 */
[----:B------:R2:W-:Y:S01]  /*9870*/  UTMASTG.3D [UR8], [UR12] ;  /* 0x000000080c0073b5 */ /* 0x0005e20008010000 */
[----:B------:R-:W-:Y:S04]  /*9880*/  UMOV UR7, UR36 ;  /* 0x0000002400077c82 */ /* 0x000fe80008000000 */
[----:B------:R2:W-:Y:S01]  /*9890*/  UTMASTG.3D [UR4], [UR12] ;  /* 0x000000040c0073b5 */ /* 0x0005e20008010000 */
[----:B------:R0:W-:Y:S01]  /*98a0*/  UTMACMDFLUSH ;  /* 0x00000000000079b7 */ /* 0x0001e20000000000 */
[----:B--2---:R-:W-:Y:S04]  /*98b0*/  DEPBAR.LE SB0, 0x1 ;  /* 0x000080400000791a */ /* 0x004fe80000000000 */
.L_x_170:
[----:B------:R-:W-:Y:S05]  /*98c0*/  BSYNC.RECONVERGENT B0 ;  /* 0x0000000000007941 */ /* 0x000fea0003800200 */
.L_x_169:
[----:B------:R-:W-:Y:S01]  /*98d0*/  BAR.SYNC.DEFER_BLOCKING 0x1, 0x80 ;  /* 0x0042000000007b1d */ /* 0x000fe20000010000 */
[----:B------:R-:W-:Y:S01]  /*98e0*/  ISETP.NE.AND P2, PT, R110, RZ, PT ;  /* 0x000000ff6e00720c */ /* 0x000fe20003f45270 */
[----:B------:R-:W-:Y:S01]  /*98f0*/  IMAD.IADD R20, R43, 0x1, R94 ;  /* 0x000000012b147824 */ /* 0x000fe200078e025e */
[----:B------:R-:W-:Y:S01]  /*9900*/  ISETP.NE.AND P0, PT, R112, 0x2, PT ;  /* 0x000000027000780c */ /* 0x000fe20003f05270 */
[----:B------:R-:W-:Y:S01]  /*9910*/  IMAD.IADD R21, R45, 0x1, R96 ;  /* 0x000000012d157824 */ /* 0x000fe200078e0260 */
[----:B------:R-:W-:Y:S02]  /*9920*/  ISETP.NE.AND P1, PT, R111, 0x4, PT ;  /* 0x000000046f00780c */ /* 0x000fe40003f25270 */
[----:B------:R-:W-:Y:S02]  /*9930*/  SEL R3, RZ, 0x1, P0 ;  /* 0x00000001ff037807 */ /* 0x000fe40000000000 */
[----:B------:R-:W-:Y:S02]  /*9940*/  SEL R0, RZ, 0x1, P1 ;  /* 0x00000001ff007807 */ /* 0x000fe40000800000 */
[----:B------:R-:W-:Y:S02]  /*9950*/  LOP3.LUT R106, R106, R3, RZ, 0x3c, !PT ;  /* 0x000000036a6a7212 */ /* 0x000fe400078e3cff */
[----:B------:R-:W-:Y:S02]  /*9960*/  LOP3.LUT R107, R107, R0, RZ, 0x3c, !PT ;  /* 0x000000006b6b7212 */ /* 0x000fe400078e3cff */
[----:B------:R-:W-:Y:S02]  /*9970*/  @P2 R2UR UR36, R103 ;  /* 0x00000000672422ca */ /* 0x000fe400000e0000 */
[----:B------:R-:W-:Y:S02]  /*9980*/  SEL R112, R112, RZ, P0 ;  /* 0x000000ff70707207 */ /* 0x000fe40000000000 */
[----:B------:R-:W-:Y:S01]  /*9990*/  SEL R44, R111, RZ, P1 ;  /* 0x000000ff6f2c7207 */ /* 0x000fe20000800000 */
[----:B------:R-:W-:Y:S10]  /*99a0*/  @P2 BRA `(.L_x_171) ;  /* 0xffffffd400dc2947 */ /* 0x000ff4000383ffff */
[----:B------:R-:W-:Y:S05]  /*99b0*/  EXIT ;  /* 0x000000000000794d */ /* 0x000fea0003800000 */
.L_x_25:
[----:B--2---:R2:W4:Y:S02]  /*99c0*/  SYNCS.PHASECHK.TRANS64.TRYWAIT P0, [R3+URZ+0x3e0], R2 ;  /* 0x0003e002030075a7 */ /* 0x00452400080011ff */
[----:B----4-:R-:W-:Y:S05]  /*99d0*/  @!P0 NANOSLEEP.SYNCS 0x989680 ;  /* 0x009896800000895d */ /* 0x010fea0003900000 */
[----:B------:R-:W4:Y:S02]  /*99e0*/  @!P0 SYNCS.PHASECHK.TRANS64 P0, [R3+URZ+0x3e0], R2 ;  /* 0x0003e002030085a7 */ /* 0x000f2400080010ff */
[----:B----4-:R-:W-:Y:S05]  /*99f0*/  @!P0 BRA `(.L_x_25) ;  /* 0xfffffffc00f08947 */ /* 0x010fea000383ffff */
[----:B------:R-:W-:Y:S05]  /*9a00*/  BRA `(.L_x_172) ;  /* 0xffffff8000fc7947 */ /* 0x000fea000383ffff */
.L_x_28:
[----:B-1----:R-:W-:-:S07]  /*9a10*/  MOV R2, UR33 ;  /* 0x0000002100027c02 */ /* 0x002fce0008000f00 */
.L_x_173:
[----:B-1----:R1:W2:Y:S02]  /*9a20*/  SYNCS.PHASECHK.TRANS64.TRYWAIT P0, [R2+URZ+0x1a0], R5 ;  /* 0x0001a005020075a7 */ /* 0x0022a400080011ff */
[----:B--2---:R-:W-:Y:S05]  /*9a30*/  @!P0 NANOSLEEP.SYNCS 0x989680 ;  /* 0x009896800000895d */ /* 0x004fea0003900000 */
[----:B------:R-:W2:Y:S02]  /*9a40*/  @!P0 SYNCS.PHASECHK.TRANS64 P0, [R2+URZ+0x1a0], R5 ;  /* 0x0001a005020085a7 */ /* 0x000ea400080010ff */
[----:B--2---:R-:W-:Y:S05]  /*9a50*/  @!P0 BRA `(.L_x_173) ;  /* 0xfffffffc00f08947 */ /* 0x004fea000383ffff */
[----:B------:R-:W-:Y:S05]  /*9a60*/  BRA `(.L_x_27) ;  /* 0xffffff8400607947 */ /* 0x000fea000383ffff */
.L_x_35:
[----:B-1----:R-:W-:-:S07]  /*9a70*/  MOV R2, UR17 ;  /* 0x0000001100027c02 */ /* 0x002fce0008000f00 */
.L_x_174:
[----:B-1----:R1:W2:Y:S02]  /*9a80*/  SYNCS.PHASECHK.TRANS64.TRYWAIT P0, [R2+URZ+0x1a0], R5 ;  /* 0x0001a005020075a7 */ /* 0x0022a400080011ff */
[----:B--2---:R-:W-:Y:S05]  /*9a90*/  @!P0 NANOSLEEP.SYNCS 0x989680 ;  /* 0x009896800000895d */ /* 0x004fea0003900000 */
[----:B------:R-:W2:Y:S02]  /*9aa0*/  @!P0 SYNCS.PHASECHK.TRANS64 P0, [R2+URZ+0x1a0], R5 ;  /* 0x0001a005020085a7 */ /* 0x000ea400080010ff */
[----:B--2---:R-:W-:Y:S05]  /*9ab0*/  @!P0 BRA `(.L_x_174) ;  /* 0xfffffffc00f08947 */ /* 0x004fea000383ffff */
[----:B------:R-:W-:Y:S05]  /*9ac0*/  BRA `(.L_x_34) ;  /* 0xffffff8800187947 */ /* 0x000fea000383ffff */
.L_x_40:
[----:B-1----:R1:W2:Y:S02]  /*9ad0*/  SYNCS.PHASECHK.TRANS64.TRYWAIT P0, [R2+URZ+0x370], R3 ;  /* 0x00037003020075a7 */ /* 0x0022a400080011ff */
[----:B--2---:R-:W-:Y:S05]  /*9ae0*/  @!P0 NANOSLEEP.SYNCS 0x989680 ;  /* 0x009896800000895d */ /* 0x004fea0003900000 */
[----:B------:R-:W2:Y:S02]  /*9af0*/  @!P0 SYNCS.PHASECHK.TRANS64 P0, [R2+URZ+0x370], R3 ;  /* 0x00037003020085a7 */ /* 0x000ea400080010ff */
[----:B--2---:R-:W-:Y:S05]  /*9b00*/  @!P0 BRA `(.L_x_40) ;  /* 0xfffffffc00f08947 */ /* 0x004fea000383ffff */
[----:B------:R-:W-:Y:S05]  /*9b10*/  BRA `(.L_x_175) ;  /* 0xffffff8800b87947 */ /* 0x000fea000383ffff */
.L_x_44:
[----:B---3--:R-:W-:-:S07]  /*9b20*/  MOV R0, UR4 ;  /* 0x0000000400007c02 */ /* 0x008fce0008000f00 */
.L_x_176:
[----:B-1----:R1:W2:Y:S02]  /*9b30*/  SYNCS.PHASECHK.TRANS64.TRYWAIT P0, [R0+URZ], R3 ;  /* 0x00000003000075a7 */ /* 0x0022a400080011ff */
[----:B--2---:R-:W-:Y:S05]  /*9b40*/  @!P0 NANOSLEEP.SYNCS 0x989680 ;  /* 0x009896800000895d */ /* 0x004fea0003900000 */
[----:B------:R-:W2:Y:S02]  /*9b50*/  @!P0 SYNCS.PHASECHK.TRANS64 P0, [R0+URZ], R3 ;  /* 0x00000003000085a7 */ /* 0x000ea400080010ff */
[----:B--2---:R-:W-:Y:S05]  /*9b60*/  @!P0 BRA `(.L_x_176) ;  /* 0xfffffffc00f08947 */ /* 0x004fea000383ffff */
[----:B------:R-:W-:Y:S05]  /*9b70*/  BRA `(.L_x_177) ;  /* 0xffffff9000287947 */ /* 0x000fea000383ffff */
.L_x_45:
[----:B---3--:R-:W-:-:S07]  /*9b80*/  MOV R0, UR4 ;  /* 0x0000000400007c02 */ /* 0x008fce0008000f00 */
.L_x_178:
[----:B-1----:R1:W2:Y:S02]  /*9b90*/  SYNCS.PHASECHK.TRANS64.TRYWAIT P0, [R0+URZ], R3 ;  /* 0x00000003000075a7 */ /* 0x0022a400080011ff */
[----:B--2---:R-:W-:Y:S05]  /*9ba0*/  @!P0 NANOSLEEP.SYNCS 0x989680 ;  /* 0x009896800000895d */ /* 0x004fea0003900000 */
[----:B------:R-:W2:Y:S02]  /*9bb0*/  @!P0 SYNCS.PHASECHK.TRANS64 P0, [R0+URZ], R3 ;  /* 0x00000003000085a7 */ /* 0x000ea400080010ff */
[----:B--2---:R-:W-:Y:S05]  /*9bc0*/  @!P0 BRA `(.L_x_178) ;  /* 0xfffffffc00f08947 */ /* 0x004fea000383ffff */
[----:B------:R-:W-:Y:S05]  /*9bd0*/  BRA `(.L_x_179) ;  /* 0xffffff9000347947 */ /* 0x000fea000383ffff */
.L_x_46:
[----:B---3--:R-:W-:-:S07]  /*9be0*/  MOV R0, UR4 ;  /* 0x0000000400007c02 */ /* 0x008fce0008000f00 */
.L_x_180:
[----:B-1----:R1:W2:Y:S02]  /*9bf0*/  SYNCS.PHASECHK.TRANS64.TRYWAIT P0, [R0+URZ], R3 ;  /* 0x00000003000075a7 */ /* 0x0022a400080011ff */
[----:B--2---:R-:W-:Y:S05]  /*9c00*/  @!P0 NANOSLEEP.SYNCS 0x989680 ;  /* 0x009896800000895d */ /* 0x004fea0003900000 */
[----:B------:R-:W2:Y:S02]  /*9c10*/  @!P0 SYNCS.PHASECHK.TRANS64 P0, [R0+URZ], R3 ;  /* 0x00000003000085a7 */ /* 0x000ea400080010ff */
[----:B--2---:R-:W-:Y:S05]  /*9c20*/  @!P0 BRA `(.L_x_180) ;  /* 0xfffffffc00f08947 */ /* 0x004fea000383ffff */
[----:B------:R-:W-:Y:S05]  /*9c30*/  BRA `(.L_x_181) ;  /* 0xffffff9000407947 */ /* 0x000fea000383ffff */
.L_x_47:
[----:B---3--:R-:W-:-:S07]  /*9c40*/  MOV R0, UR4 ;  /* 0x0000000400007c02 */ /* 0x008fce0008000f00 */
.L_x_182:
[----:B-1----:R1:W2:Y:S02]  /*9c50*/  SYNCS.PHASECHK.TRANS64.TRYWAIT P0, [R0+URZ], R3 ;  /* 0x00000003000075a7 */ /* 0x0022a400080011ff */
[----:B--2---:R-:W-:Y:S05]  /*9c60*/  @!P0 NANOSLEEP.SYNCS 0x989680 ;  /* 0x009896800000895d */ /* 0x004fea0003900000 */
[----:B------:R-:W2:Y:S02]  /*9c70*/  @!P0 SYNCS.PHASECHK.TRANS64 P0, [R0+URZ], R3 ;  /* 0x00000003000085a7 */ /* 0x000ea400080010ff */
[----:B--2---:R-:W-:Y:S05]  /*9c80*/  @!P0 BRA `(.L_x_182) ;  /* 0xfffffffc00f08947 */ /* 0x004fea000383ffff */
[----:B------:R-:W-:Y:S05]  /*9c90*/  BRA `(.L_x_183) ;  /* 0xffffff90004c7947 */ /* 0x000fea000383ffff */
.L_x_48:
[----:B---3--:R-:W-:-:S07]  /*9ca0*/  MOV R0, UR4 ;  /* 0x0000000400007c02 */ /* 0x008fce0008000f00 */
.L_x_184:
[----:B-1----:R1:W2:Y:S02]  /*9cb0*/  SYNCS.PHASECHK.TRANS64.TRYWAIT P0, [R0+URZ], R3 ;  /* 0x00000003000075a7 */ /* 0x0022a400080011ff */
[----:B--2---:R-:W-:Y:S05]  /*9cc0*/  @!P0 NANOSLEEP.SYNCS 0x989680 ;  /* 0x009896800000895d */ /* 0x004fea0003900000 */
[----:B------:R-:W2:Y:S02]  /*9cd0*/  @!P0 SYNCS.PHASECHK.TRANS64 P0, [R0+URZ], R3 ;  /* 0x00000003000085a7 */ /* 0x000ea400080010ff */
[----:B--2---:R-:W-:Y:S05]  /*9ce0*/  @!P0 BRA `(.L_x_184) ;  /* 0xfffffffc00f08947 */ /* 0x004fea000383ffff */
[----:B------:R-:W-:Y:S05]  /*9cf0*/  BRA `(.L_x_185) ;  /* 0xffffff9000587947 */ /* 0x000fea000383ffff */
.L_x_49:
[----:B---3--:R-:W-:-:S07]  /*9d00*/  MOV R0, UR4 ;  /* 0x0000000400007c02 */ /* 0x008fce0008000f00 */
.L_x_186:
[----:B-1----:R1:W2:Y:S02]  /*9d10*/  SYNCS.PHASECHK.TRANS64.TRYWAIT P0, [R0+URZ], R3 ;  /* 0x00000003000075a7 */ /* 0x0022a400080011ff */
[----:B--2---:R-:W-:Y:S05]  /*9d20*/  @!P0 NANOSLEEP.SYNCS 0x989680 ;  /* 0x009896800000895d */ /* 0x004fea0003900000 */
[----:B------:R-:W2:Y:S02]  /*9d30*/  @!P0 SYNCS.PHASECHK.TRANS64 P0, [R0+URZ], R3 ;  /* 0x00000003000085a7 */ /* 0x000ea400080010ff */
[----:B--2---:R-:W-:Y:S05]  /*9d40*/  @!P0 BRA `(.L_x_186) ;  /* 0xfffffffc00f08947 */ /* 0x004fea000383ffff */
[----:B------:R-:W-:Y:S05]  /*9d50*/  BRA `(.L_x_187) ;  /* 0xffffff9000647947 */ /* 0x000fea000383ffff */
.L_x_50:
[----:B---3--:R-:W-:-:S07]  /*9d60*/  MOV R0, UR4 ;  /* 0x0000000400007c02 */ /* 0x008fce0008000f00 */
.L_x_188:
[----:B-1----:R1:W2:Y:S02]  /*9d70*/  SYNCS.PHASECHK.TRANS64.TRYWAIT P0, [R0+URZ], R3 ;  /* 0x00000003000075a7 */ /* 0x0022a400080011ff */
[----:B--2---:R-:W-:Y:S05]  /*9d80*/  @!P0 NANOSLEEP.SYNCS 0x989680 ;  /* 0x009896800000895d */ /* 0x004fea0003900000 */
[----:B------:R-:W2:Y:S02]  /*9d90*/  @!P0 SYNCS.PHASECHK.TRANS64 P0, [R0+URZ], R3 ;  /* 0x00000003000085a7 */ /* 0x000ea400080010ff */
[----:B--2---:R-:W-:Y:S05]  /*9da0*/  @!P0 BRA `(.L_x_188) ;  /* 0xfffffffc00f08947 */ /* 0x004fea000383ffff */
[----:B------:R-:W-:Y:S05]  /*9db0*/  BRA `(.L_x_189) ;  /* 0xffffff9000707947 */ /* 0x000fea000383ffff */
.L_x_51:
[----:B---3--:R-:W-:-:S07]  /*9dc0*/  MOV R0, UR4 ;  /* 0x0000000400007c02 */ /* 0x008fce0008000f00 */
.L_x_190:
[----:B-1----:R1:W2:Y:S02]  /*9dd0*/  SYNCS.PHASECHK.TRANS64.TRYWAIT P0, [R0+URZ], R3 ;  /* 0x00000003000075a7 */ /* 0x0022a400080011ff */
[----:B--2---:R-:W-:Y:S05]  /*9de0*/  @!P0 NANOSLEEP.SYNCS 0x989680 ;  /* 0x009896800000895d */ /* 0x004fea0003900000 */
[----:B------:R-:W2:Y:S02]  /*9df0*/  @!P0 SYNCS.PHASECHK.TRANS64 P0, [R0+URZ], R3 ;  /* 0x00000003000085a7 */ /* 0x000ea400080010ff */
[----:B--2---:R-:W-:Y:S05]  /*9e00*/  @!P0 BRA `(.L_x_190) ;  /* 0xfffffffc00f08947 */ /* 0x004fea000383ffff */
[----:B------:R-:W-:Y:S05]  /*9e10*/  BRA `(.L_x_191) ;  /* 0xffffff90007c7947 */ /* 0x000fea000383ffff */
.L_x_52:
[----:B---3--:R-:W-:-:S07]  /*9e20*/  MOV R0, UR4 ;  /* 0x0000000400007c02 */ /* 0x008fce0008000f00 */
.L_x_192:
[----:B-1----:R1:W2:Y:S02]  /*9e30*/  SYNCS.PHASECHK.TRANS64.TRYWAIT P0, [R0+URZ], R3 ;  /* 0x00000003000075a7 */ /* 0x0022a400080011ff */
[----:B--2---:R-:W-:Y:S05]  /*9e40*/  @!P0 NANOSLEEP.SYNCS 0x989680 ;  /* 0x009896800000895d */ /* 0x004fea0003900000 */
[----:B------:R-:W2:Y:S02]  /*9e50*/  @!P0 SYNCS.PHASECHK.TRANS64 P0, [R0+URZ], R3 ;  /* 0x00000003000085a7 */ /* 0x000ea400080010ff */
[----:B--2---:R-:W-:Y:S05]  /*9e60*/  @!P0 BRA `(.L_x_192) ;  /* 0xfffffffc00f08947 */ /* 0x004fea000383ffff */
[----:B------:R-:W-:Y:S05]  /*9e70*/  BRA `(.L_x_193) ;  /* 0xffffff9000887947 */ /* 0x000fea000383ffff */
.L_x_53:
[----:B---3--:R-:W-:-:S07]  /*9e80*/  MOV R0, UR4 ;  /* 0x0000000400007c02 */ /* 0x008fce0008000f00 */
.L_x_194:
[----:B-1----:R1:W2:Y:S02]  /*9e90*/  SYNCS.PHASECHK.TRANS64.TRYWAIT P0, [R0+URZ], R3 ;  /* 0x00000003000075a7 */ /* 0x0022a400080011ff */
[----:B--2---:R-:W-:Y:S05]  /*9ea0*/  @!P0 NANOSLEEP.SYNCS 0x989680 ;  /* 0x009896800000895d */ /* 0x004fea0003900000 */
[----:B------:R-:W2:Y:S02]  /*9eb0*/  @!P0 SYNCS.PHASECHK.TRANS64 P0, [R0+URZ], R3 ;  /* 0x00000003000085a7 */ /* 0x000ea400080010ff */
[----:B--2---:R-:W-:Y:S05]  /*9ec0*/  @!P0 BRA `(.L_x_194) ;  /* 0xfffffffc00f08947 */ /* 0x004fea000383ffff */
[----:B------:R-:W-:Y:S05]  /*9ed0*/  BRA `(.L_x_195) ;  /* 0xffffff9000947947 */ /* 0x000fea000383ffff */
.L_x_54:
[----:B---3--:R-:W-:-:S07]  /*9ee0*/  MOV R0, UR4 ;  /* 0x0000000400007c02 */ /* 0x008fce0008000f00 */
.L_x_196:
[----:B-1----:R1:W2:Y:S02]  /*9ef0*/  SYNCS.PHASECHK.TRANS64.TRYWAIT P0, [R0+URZ], R3 ;  /* 0x00000003000075a7 */ /* 0x0022a400080011ff */
[----:B--2---:R-:W-:Y:S05]  /*9f00*/  @!P0 NANOSLEEP.SYNCS 0x989680 ;  /* 0x009896800000895d */ /* 0x004fea0003900000 */
[----:B------:R-:W2:Y:S02]  /*9f10*/  @!P0 SYNCS.PHASECHK.TRANS64 P0, [R0+URZ], R3 ;  /* 0x00000003000085a7 */ /* 0x000ea400080010ff */
[----:B--2---:R-:W-:Y:S05]  /*9f20*/  @!P0 BRA `(.L_x_196) ;  /* 0xfffffffc00f08947 */ /* 0x004fea000383ffff */
[----:B------:R-:W-:Y:S05]  /*9f30*/  BRA `(.L_x_197) ;  /* 0xffffff9000a07947 */ /* 0x000fea000383ffff */
.L_x_55:
[----:B---3--:R-:W-:-:S07]  /*9f40*/  MOV R0, UR4 ;  /* 0x0000000400007c02 */ /* 0x008fce0008000f00 */
.L_x_198:
[----:B-1----:R1:W2:Y:S02]  /*9f50*/  SYNCS.PHASECHK.TRANS64.TRYWAIT P0, [R0+URZ], R3 ;  /* 0x00000003000075a7 */ /* 0x0022a400080011ff */
[----:B--2---:R-:W-:Y:S05]  /*9f60*/  @!P0 NANOSLEEP.SYNCS 0x989680 ;  /* 0x009896800000895d */ /* 0x004fea0003900000 */
[----:B------:R-:W2:Y:S02]  /*9f70*/  @!P0 SYNCS.PHASECHK.TRANS64 P0, [R0+URZ], R3 ;  /* 0x00000003000085a7 */ /* 0x000ea400080010ff */
[----:B--2---:R-:W-:Y:S05]  /*9f80*/  @!P0 BRA `(.L_x_198) ;  /* 0xfffffffc00f08947 */ /* 0x004fea000383ffff */
[----:B------:R-:W-:Y:S05]  /*9f90*/  BRA `(.L_x_199) ;  /* 0xffffff9000ac7947 */ /* 0x000fea000383ffff */
.L_x_56:
[----:B---3--:R-:W-:-:S07]  /*9fa0*/  MOV R0, UR4 ;  /* 0x0000000400007c02 */ /* 0x008fce0008000f00 */
.L_x_200:
[----:B-1----:R1:W2:Y:S02]  /*9fb0*/  SYNCS.PHASECHK.TRANS64.TRYWAIT P0, [R0+URZ], R3 ;  /* 0x00000003000075a7 */ /* 0x0022a400080011ff */
[----:B--2---:R-:W-:Y:S05]  /*9fc0*/  @!P0 NANOSLEEP.SYNCS 0x989680 ;  /* 0x009896800000895d */ /* 0x004fea0003900000 */
[----:B------:R-:W2:Y:S02]  /*9fd0*/  @!P0 SYNCS.PHASECHK.TRANS64 P0, [R0+URZ], R3 ;  /* 0x00000003000085a7 */ /* 0x000ea400080010ff */
[----:B--2---:R-:W-:Y:S05]  /*9fe0*/  @!P0 BRA `(.L_x_200) ;  /* 0xfffffffc00f08947 */ /* 0x004fea000383ffff */
[----:B------:R-:W-:Y:S05]  /*9ff0*/  BRA `(.L_x_201) ;  /* 0xffffff9000b87947 */ /* 0x000fea000383ffff */
.L_x_57:
[----:B---3--:R-:W-:-:S07]  /*a000*/  MOV R0, UR4 ;  /* 0x0000000400007c02 */ /* 0x008fce0008000f00 */
.L_x_202:
[----:B-1----:R1:W2:Y:S02]  /*a010*/  SYNCS.PHASECHK.TRANS64.TRYWAIT P0, [R0+URZ], R3 ;  /* 0x00000003000075a7 */ /* 0x0022a400080011ff */
[----:B--2---:R-:W-:Y:S05]  /*a020*/  @!P0 NANOSLEEP.SYNCS 0x989680 ;  /* 0x009896800000895d */ /* 0x004fea0003900000 */
[----:B------:R-:W2:Y:S02]  /*a030*/  @!P0 SYNCS.PHASECHK.TRANS64 P0, [R0+URZ], R3 ;  /* 0x00000003000085a7 */ /* 0x000ea400080010ff */
[----:B--2---:R-:W-:Y:S05]  /*a040*/  @!P0 BRA `(.L_x_202) ;  /* 0xfffffffc00f08947 */ /* 0x004fea000383ffff */
[----:B------:R-:W-:Y:S05]  /*a050*/  BRA `(.L_x_203) ;  /* 0xffffff9000c47947 */ /* 0x000fea000383ffff */
.L_x_58:
[----:B---3--:R-:W-:-:S07]  /*a060*/  MOV R0, UR4 ;  /* 0x0000000400007c02 */ /* 0x008fce0008000f00 */
.L_x_204:
[----:B-1----:R1:W2:Y:S02]  /*a070*/  SYNCS.PHASECHK.TRANS64.TRYWAIT P0, [R0+URZ], R3 ;  /* 0x00000003000075a7 */ /* 0x0022a400080011ff */
[----:B--2---:R-:W-:Y:S05]  /*a080*/  @!P0 NANOSLEEP.SYNCS 0x989680 ;  /* 0x009896800000895d */ /* 0x004fea0003900000 */
[----:B------:R-:W2:Y:S02]  /*a090*/  @!P0 SYNCS.PHASECHK.TRANS64 P0, [R0+URZ], R3 ;  /* 0x00000003000085a7 */ /* 0x000ea400080010ff */
[----:B--2---:R-:W-:Y:S05]  /*a0a0*/  @!P0 BRA `(.L_x_204) ;  /* 0xfffffffc00f08947 */ /* 0x004fea000383ffff */
[----:B------:R-:W-:Y:S05]  /*a0b0*/  BRA `(.L_x_205) ;  /* 0xffffff9000d07947 */ /* 0x000fea000383ffff */
.L_x_59:
[----:B---3--:R-:W-:-:S07]  /*a0c0*/  MOV R0, UR4 ;  /* 0x0000000400007c02 */ /* 0x008fce0008000f00 */
.L_x_206:
[----:B-1----:R1:W2:Y:S02]  /*a0d0*/  SYNCS.PHASECHK.TRANS64.TRYWAIT P0, [R0+URZ], R3 ;  /* 0x00000003000075a7 */ /* 0x0022a400080011ff */
[----:B--2---:R-:W-:Y:S05]  /*a0e0*/  @!P0 NANOSLEEP.SYNCS 0x989680 ;  /* 0x009896800000895d */ /* 0x004fea0003900000 */
[----:B------:R-:W2:Y:S02]  /*a0f0*/  @!P0 SYNCS.PHASECHK.TRANS64 P0, [R0+URZ], R3 ;  /* 0x00000003000085a7 */ /* 0x000ea400080010ff */
[----:B--2---:R-:W-:Y:S05]  /*a100*/  @!P0 BRA `(.L_x_206) ;  /* 0xfffffffc00f08947 */ /* 0x004fea000383ffff */
[----:B------:R-:W-:Y:S05]  /*a110*/  BRA `(.L_x_207) ;  /* 0xffffff9000dc7947 */ /* 0x000fea000383ffff */
.L_x_60:
[----:B---3--:R-:W-:-:S07]  /*a120*/  MOV R0, UR4 ;  /* 0x0000000400007c02 */ /* 0x008fce0008000f00 */
.L_x_208:
[----:B-1----:R1:W2:Y:S02]  /*a130*/  SYNCS.PHASECHK.TRANS64.TRYWAIT P0, [R0+URZ], R3 ;  /* 0x00000003000075a7 */ /* 0x0022a400080011ff */
[----:B--2---:R-:W-:Y:S05]  /*a140*/  @!P0 NANOSLEEP.SYNCS 0x989680 ;  /* 0x009896800000895d */ /* 0x004fea0003900000 */
[----:B------:R-:W2:Y:S02]  /*a150*/  @!P0 SYNCS.PHASECHK.TRANS64 P0, [R0+URZ], R3 ;  /* 0x00000003000085a7 */ /* 0x000ea400080010ff */
[----:B--2---:R-:W-:Y:S05]  /*a160*/  @!P0 BRA `(.L_x_208) ;  /* 0xfffffffc00f08947 */ /* 0x004fea000383ffff */
[----:B------:R-:W-:Y:S05]  /*a170*/  BRA `(.L_x_209) ;  /* 0xffffff9000e87947 */ /* 0x000fea000383ffff */
.L_x_61:
[----:B---3--:R-:W-:-:S07]  /*a180*/  MOV R0, UR4 ;  /* 0x0000000400007c02 */ /* 0x008fce0008000f00 */
.L_x_210:
[----:B-1----:R1:W2:Y:S02]  /*a190*/  SYNCS.PHASECHK.TRANS64.TRYWAIT P0, [R0+URZ], R3 ;  /* 0x00000003000075a7 */ /* 0x0022a400080011ff */
[----:B--2---:R-:W-:Y:S05]  /*a1a0*/  @!P0 NANOSLEEP.SYNCS 0x989680 ;  /* 0x009896800000895d */ /* 0x004fea0003900000 */
[----:B------:R-:W2:Y:S02]  /*a1b0*/  @!P0 SYNCS.PHASECHK.TRANS64 P0, [R0+URZ], R3 ;  /* 0x00000003000085a7 */ /* 0x000ea400080010ff */
[----:B--2---:R-:W-:Y:S05]  /*a1c0*/  @!P0 BRA `(.L_x_210) ;  /* 0xfffffffc00f08947 */ /* 0x004fea000383ffff */
[----:B------:R-:W-:Y:S05]  /*a1d0*/  BRA `(.L_x_211) ;  /* 0xffffff9000f47947 */ /* 0x000fea000383ffff */
.L_x_62:
[----:B---3--:R-:W-:-:S07]  /*a1e0*/  MOV R0, UR4 ;  /* 0x0000000400007c02 */ /* 0x008fce0008000f00 */
.L_x_212:
[----:B-1----:R1:W2:Y:S02]  /*a1f0*/  SYNCS.PHASECHK.TRANS64.TRYWAIT P0, [R0+URZ], R3 ;  /* 0x00000003000075a7 */ /* 0x0022a400080011ff */
[----:B--2---:R-:W-:Y:S05]  /*a200*/  @!P0 NANOSLEEP.SYNCS 0x989680 ;  /* 0x009896800000895d */ /* 0x004fea0003900000 */
[----:B------:R-:W2:Y:S02]  /*a210*/  @!P0 SYNCS.PHASECHK.TRANS64 P0, [R0+URZ], R3 ;  /* 0x00000003000085a7 */ /* 0x000ea400080010ff */
[----:B--2---:R-:W-:Y:S05]  /*a220*/  @!P0 BRA `(.L_x_212) ;  /* 0xfffffffc00f08947 */ /* 0x004fea000383ffff */
[----:B------:R-:W-:Y:S05]  /*a230*/  BRA `(.L_x_213) ;  /* 0xffffff9400007947 */ /* 0x000fea000383ffff */
.L_x_63:
[----:B---3--:R-:W-:-:S07]  /*a240*/  MOV R0, UR4 ;  /* 0x0000000400007c02 */ /* 0x008fce0008000f00 */
.L_x_214:
[----:B-1----:R1:W2:Y:S02]  /*a250*/  SYNCS.PHASECHK.TRANS64.TRYWAIT P0, [R0+URZ], R3 ;  /* 0x00000003000075a7 */ /* 0x0022a400080011ff */
[----:B--2---:R-:W-:Y:S05]  /*a260*/  @!P0 NANOSLEEP.SYNCS 0x989680 ;  /* 0x009896800000895d */ /* 0x004fea0003900000 */
[----:B------:R-:W2:Y:S02]  /*a270*/  @!P0 SYNCS.PHASECHK.TRANS64 P0, [R0+URZ], R3 ;  /* 0x00000003000085a7 */ /* 0x000ea400080010ff */
[----:B--2---:R-:W-:Y:S05]  /*a280*/  @!P0 BRA `(.L_x_214) ;  /* 0xfffffffc00f08947 */ /* 0x004fea000383ffff */
[----:B------:R-:W-:Y:S05]  /*a290*/  BRA `(.L_x_215) ;  /* 0xffffff94000c7947 */ /* 0x000fea000383ffff */
.L_x_64:
[----:B---3--:R-:W-:-:S07]  /*a2a0*/  MOV R0, UR4 ;  /* 0x0000000400007c02 */ /* 0x008fce0008000f00 */
.L_x_216:
[----:B-1----:R1:W2:Y:S02]  /*a2b0*/  SYNCS.PHASECHK.TRANS64.TRYWAIT P0, [R0+URZ], R3 ;  /* 0x00000003000075a7 */ /* 0x0022a400080011ff */
[----:B--2---:R-:W-:Y:S05]  /*a2c0*/  @!P0 NANOSLEEP.SYNCS 0x989680 ;  /* 0x009896800000895d */ /* 0x004fea0003900000 */
[----:B------:R-:W2:Y:S02]  /*a2d0*/  @!P0 SYNCS.PHASECHK.TRANS64 P0, [R0+URZ], R3 ;  /* 0x00000003000085a7 */ /* 0x000ea400080010ff */
[----:B--2---:R-:W-:Y:S05]  /*a2e0*/  @!P0 BRA `(.L_x_216) ;  /* 0xfffffffc00f08947 */ /* 0x004fea000383ffff */
[----:B------:R-:W-:Y:S05]  /*a2f0*/  BRA `(.L_x_217) ;  /* 0xffffff9400187947 */ /* 0x000fea000383ffff */
.L_x_65:
[----:B---3--:R-:W-:-:S07]  /*a300*/  MOV R0, UR4 ;  /* 0x0000000400007c02 */ /* 0x008fce0008000f00 */
.L_x_218:
[----:B-1----:R1:W2:Y:S02]  /*a310*/  SYNCS.PHASECHK.TRANS64.TRYWAIT P0, [R0+URZ], R3 ;  /* 0x00000003000075a7 */ /* 0x0022a400080011ff */
[----:B--2---:R-:W-:Y:S05]  /*a320*/  @!P0 NANOSLEEP.SYNCS 0x989680 ;  /* 0x009896800000895d */ /* 0x004fea0003900000 */
[----:B------:R-:W2:Y:S02]  /*a330*/  @!P0 SYNCS.PHASECHK.TRANS64 P0, [R0+URZ], R3 ;  /* 0x00000003000085a7 */ /* 0x000ea400080010ff */
[----:B--2---:R-:W-:Y:S05]  /*a340*/  @!P0 BRA `(.L_x_218) ;  /* 0xfffffffc00f08947 */ /* 0x004fea000383ffff */
[----:B------:R-:W-:Y:S05]  /*a350*/  BRA `(.L_x_219) ;  /* 0xffffff9400247947 */ /* 0x000fea000383ffff */
.L_x_66:
[----:B---3--:R-:W-:-:S07]  /*a360*/  MOV R0, UR4 ;  /* 0x0000000400007c02 */ /* 0x008fce0008000f00 */
.L_x_220:
[----:B-1----:R1:W2:Y:S02]  /*a370*/  SYNCS.PHASECHK.TRANS64.TRYWAIT P0, [R0+URZ], R3 ;  /* 0x00000003000075a7 */ /* 0x0022a400080011ff */
[----:B--2---:R-:W-:Y:S05]  /*a380*/  @!P0 NANOSLEEP.SYNCS 0x989680 ;  /* 0x009896800000895d */ /* 0x004fea0003900000 */
[----:B------:R-:W2:Y:S02]  /*a390*/  @!P0 SYNCS.PHASECHK.TRANS64 P0, [R0+URZ], R3 ;  /* 0x00000003000085a7 */ /* 0x000ea400080010ff */
[----:B--2---:R-:W-:Y:S05]  /*a3a0*/  @!P0 BRA `(.L_x_220) ;  /* 0xfffffffc00f08947 */ /* 0x004fea000383ffff */
[----:B------:R-:W-:Y:S05]  /*a3b0*/  BRA `(.L_x_221) ;  /* 0xffffff9400307947 */ /* 0x000fea000383ffff */
.L_x_67:
[----:B---3--:R-:W-:-:S07]  /*a3c0*/  MOV R0, UR4 ;  /* 0x0000000400007c02 */ /* 0x008fce0008000f00 */
.L_x_222:
[----:B-1----:R1:W2:Y:S02]  /*a3d0*/  SYNCS.PHASECHK.TRANS64.TRYWAIT P0, [R0+URZ], R3 ;  /* 0x00000003000075a7 */ /* 0x0022a400080011ff */
[----:B--2---:R-:W-:Y:S05]  /*a3e0*/  @!P0 NANOSLEEP.SYNCS 0x989680 ;  /* 0x009896800000895d */ /* 0x004fea0003900000 */
[----:B------:R-:W2:Y:S02]  /*a3f0*/  @!P0 SYNCS.PHASECHK.TRANS64 P0, [R0+URZ], R3 ;  /* 0x00000003000085a7 */ /* 0x000ea400080010ff */
[----:B--2---:R-:W-:Y:S05]  /*a400*/  @!P0 BRA `(.L_x_222) ;  /* 0xfffffffc00f08947 */ /* 0x004fea000383ffff */
[----:B------:R-:W-:Y:S05]  /*a410*/  BRA `(.L_x_223) ;  /* 0xffffff94003c7947 */ /* 0x000fea000383ffff */
.L_x_68:
[----:B---3--:R-:W-:-:S07]  /*a420*/  MOV R0, UR4 ;  /* 0x0000000400007c02 */ /* 0x008fce0008000f00 */
.L_x_224:
[----:B-1----:R1:W2:Y:S02]  /*a430*/  SYNCS.PHASECHK.TRANS64.TRYWAIT P0, [R0+URZ], R3 ;  /* 0x00000003000075a7 */ /* 0x0022a400080011ff */
[----:B--2---:R-:W-:Y:S05]  /*a440*/  @!P0 NANOSLEEP.SYNCS 0x989680 ;  /* 0x009896800000895d */ /* 0x004fea0003900000 */
[----:B------:R-:W2:Y:S02]  /*a450*/  @!P0 SYNCS.PHASECHK.TRANS64 P0, [R0+URZ], R3 ;  /* 0x00000003000085a7 */ /* 0x000ea400080010ff */
[----:B--2---:R-:W-:Y:S05]  /*a460*/  @!P0 BRA `(.L_x_224) ;  /* 0xfffffffc00f08947 */ /* 0x004fea000383ffff */
[----:B------:R-:W-:Y:S05]  /*a470*/  BRA `(.L_x_225) ;  /* 0xffffff9400487947 */ /* 0x000fea000383ffff */
.L_x_69:
[----:B---3--:R-:W-:-:S07]  /*a480*/  MOV R0, UR4 ;  /* 0x0000000400007c02 */ /* 0x008fce0008000f00 */
.L_x_226:
[----:B-1----:R1:W2:Y:S02]  /*a490*/  SYNCS.PHASECHK.TRANS64.TRYWAIT P0, [R0+URZ], R3 ;  /* 0x00000003000075a7 */ /* 0x0022a400080011ff */
[----:B--2---:R-:W-:Y:S05]  /*a4a0*/  @!P0 NANOSLEEP.SYNCS 0x989680 ;  /* 0x009896800000895d */ /* 0x004fea0003900000 */
[----:B------:R-:W2:Y:S02]  /*a4b0*/  @!P0 SYNCS.PHASECHK.TRANS64 P0, [R0+URZ], R3 ;  /* 0x00000003000085a7 */ /* 0x000ea400080010ff */
[----:B--2---:R-:W-:Y:S05]  /*a4c0*/  @!P0 BRA `(.L_x_226) ;  /* 0xfffffffc00f08947 */ /* 0x004fea000383ffff */
[----:B------:R-:W-:Y:S05]  /*a4d0*/  BRA `(.L_x_227) ;  /* 0xffffff9400547947 */ /* 0x000fea000383ffff */
.L_x_70:
[----:B---3--:R-:W-:-:S07]  /*a4e0*/  MOV R0, UR4 ;  /* 0x0000000400007c02 */ /* 0x008fce0008000f00 */
.L_x_228:
[----:B-1----:R1:W2:Y:S02]  /*a4f0*/  SYNCS.PHASECHK.TRANS64.TRYWAIT P0, [R0+URZ], R3 ;  /* 0x00000003000075a7 */ /* 0x0022a400080011ff */
[----:B--2---:R-:W-:Y:S05]  /*a500*/  @!P0 NANOSLEEP.SYNCS 0x989680 ;  /* 0x009896800000895d */ /* 0x004fea0003900000 */
[----:B------:R-:W2:Y:S02]  /*a510*/  @!P0 SYNCS.PHASECHK.TRANS64 P0, [R0+URZ], R3 ;  /* 0x00000003000085a7 */ /* 0x000ea400080010ff */
[----:B--2---:R-:W-:Y:S05]  /*a520*/  @!P0 BRA `(.L_x_228) ;  /* 0xfffffffc00f08947 */ /* 0x004fea000383ffff */
[----:B------:R-:W-:Y:S05]  /*a530*/  BRA `(.L_x_229) ;  /* 0xffffff9400607947 */ /* 0x000fea000383ffff */
.L_x_71:
[----:B---3--:R-:W-:-:S07]  /*a540*/  MOV R0, UR4 ;  /* 0x0000000400007c02 */ /* 0x008fce0008000f00 */
.L_x_230:
[----:B-1----:R1:W2:Y:S02]  /*a550*/  SYNCS.PHASECHK.TRANS64.TRYWAIT P0, [R0+URZ], R3 ;  /* 0x00000003000075a7 */ /* 0x0022a400080011ff */
[----:B--2---:R-:W-:Y:S05]  /*a560*/  @!P0 NANOSLEEP.SYNCS 0x989680 ;  /* 0x009896800000895d */ /* 0x004fea0003900000 */
[----:B------:R-:W2:Y:S02]  /*a570*/  @!P0 SYNCS.PHASECHK.TRANS64 P0, [R0+URZ], R3 ;  /* 0x00000003000085a7 */ /* 0x000ea400080010ff */
[----:B--2---:R-:W-:Y:S05]  /*a580*/  @!P0 BRA `(.L_x_230) ;  /* 0xfffffffc00f08947 */ /* 0x004fea000383ffff */
[----:B------:R-:W-:Y:S05]  /*a590*/  BRA `(.L_x_231) ;  /* 0xffffff94006c7947 */ /* 0x000fea000383ffff */
.L_x_72:
[----:B---3--:R-:W-:-:S07]  /*a5a0*/  MOV R0, UR4 ;  /* 0x0000000400007c02 */ /* 0x008fce0008000f00 */
.L_x_232:
[----:B-1----:R1:W2:Y:S02]  /*a5b0*/  SYNCS.PHASECHK.TRANS64.TRYWAIT P0, [R0+URZ], R3 ;  /* 0x00000003000075a7 */ /* 0x0022a400080011ff */
[----:B--2---:R-:W-:Y:S05]  /*a5c0*/  @!P0 NANOSLEEP.SYNCS 0x989680 ;  /* 0x009896800000895d */ /* 0x004fea0003900000 */
[----:B------:R-:W2:Y:S02]  /*a5d0*/  @!P0 SYNCS.PHASECHK.TRANS64 P0, [R0+URZ], R3 ;  /* 0x00000003000085a7 */ /* 0x000ea400080010ff */
[----:B--2---:R-:W-:Y:S05]  /*a5e0*/  @!P0 BRA `(.L_x_232) ;  /* 0xfffffffc00f08947 */ /* 0x004fea000383ffff */
[----:B------:R-:W-:Y:S05]  /*a5f0*/  BRA `(.L_x_233) ;  /* 0xffffff9400787947 */ /* 0x000fea000383ffff */
.L_x_73:
[----:B---3--:R-:W-:-:S07]  /*a600*/  MOV R0, UR4 ;  /* 0x0000000400007c02 */ /* 0x008fce0008000f00 */
.L_x_234:
[----:B-1----:R1:W2:Y:S02]  /*a610*/  SYNCS.PHASECHK.TRANS64.TRYWAIT P0, [R0+URZ], R3 ;  /* 0x00000003000075a7 */ /* 0x0022a400080011ff */
[----:B--2---:R-:W-:Y:S05]  /*a620*/  @!P0 NANOSLEEP.SYNCS 0x989680 ;  /* 0x009896800000895d */ /* 0x004fea0003900000 */
[----:B------:R-:W2:Y:S02]  /*a630*/  @!P0 SYNCS.PHASECHK.TRANS64 P0, [R0+URZ], R3 ;  /* 0x00000003000085a7 */ /* 0x000ea400080010ff */
[----:B--2---:R-:W-:Y:S05]  /*a640*/  @!P0 BRA `(.L_x_234) ;  /* 0xfffffffc00f08947 */ /* 0x004fea000383ffff */
[----:B------:R-:W-:Y:S05]  /*a650*/  BRA `(.L_x_235) ;  /* 0xffffff9400847947 */ /* 0x000fea000383ffff */
.L_x_74:
[----:B---3--:R-:W-:-:S07]  /*a660*/  MOV R0, UR4 ;  /* 0x0000000400007c02 */ /* 0x008fce0008000f00 */
.L_x_236:
[----:B-1----:R1:W2:Y:S02]  /*a670*/  SYNCS.PHASECHK.TRANS64.TRYWAIT P0, [R0+URZ], R3 ;  /* 0x00000003000075a7 */ /* 0x0022a400080011ff */
[----:B--2---:R-:W-:Y:S05]  /*a680*/  @!P0 NANOSLEEP.SYNCS 0x989680 ;  /* 0x009896800000895d */ /* 0x004fea0003900000 */
[----:B------:R-:W2:Y:S02]  /*a690*/  @!P0 SYNCS.PHASECHK.TRANS64 P0, [R0+URZ], R3 ;  /* 0x00000003000085a7 */ /* 0x000ea400080010ff */
[----:B--2---:R-:W-:Y:S05]  /*a6a0*/  @!P0 BRA `(.L_x_236) ;  /* 0xfffffffc00f08947 */ /* 0x004fea000383ffff */
[----:B------:R-:W-:Y:S05]  /*a6b0*/  BRA `(.L_x_237) ;  /* 0xffffff9400907947 */ /* 0x000fea000383ffff */
.L_x_75:
[----:B---3--:R-:W-:-:S07]  /*a6c0*/  MOV R0, UR4 ;  /* 0x0000000400007c02 */ /* 0x008fce0008000f00 */
.L_x_238:
[----:B-1----:R1:W2:Y:S02]  /*a6d0*/  SYNCS.PHASECHK.TRANS64.TRYWAIT P0, [R0+URZ], R3 ;  /* 0x00000003000075a7 */ /* 0x0022a400080011ff */
[----:B--2---:R-:W-:Y:S05]  /*a6e0*/  @!P0 NANOSLEEP.SYNCS 0x989680 ;  /* 0x009896800000895d */ /* 0x004fea0003900000 */
[----:B------:R-:W2:Y:S02]  /*a6f0*/  @!P0 SYNCS.PHASECHK.TRANS64 P0, [R0+URZ], R3 ;  /* 0x00000003000085a7 */ /* 0x000ea400080010ff */
[----:B--2---:R-:W-:Y:S05]  /*a700*/  @!P0 BRA `(.L_x_238) ;  /* 0xfffffffc00f08947 */ /* 0x004fea000383ffff */
[----:B------:R-:W-:Y:S05]  /*a710*/  BRA `(.L_x_239) ;  /* 0xffffff94009c7947 */ /* 0x000fea000383ffff */
.L_x_76:
[----:B---3--:R-:W-:-:S07]  /*a720*/  MOV R0, UR4 ;  /* 0x0000000400007c02 */ /* 0x008fce0008000f00 */
.L_x_240:
[----:B-1----:R1:W2:Y:S02]  /*a730*/  SYNCS.PHASECHK.TRANS64.TRYWAIT P0, [R0+URZ], R3 ;  /* 0x00000003000075a7 */ /* 0x0022a400080011ff */
[----:B--2---:R-:W-:Y:S05]  /*a740*/  @!P0 NANOSLEEP.SYNCS 0x989680 ;  /* 0x009896800000895d */ /* 0x004fea0003900000 */
[----:B------:R-:W2:Y:S02]  /*a750*/  @!P0 SYNCS.PHASECHK.TRANS64 P0, [R0+URZ], R3 ;  /* 0x00000003000085a7 */ /* 0x000ea400080010ff */
[----:B--2---:R-:W-:Y:S05]  /*a760*/  @!P0 BRA `(.L_x_240) ;  /* 0xfffffffc00f08947 */ /* 0x004fea000383ffff */
[----:B------:R-:W-:Y:S05]  /*a770*/  BRA `(.L_x_241) ;  /* 0xffffff9400a87947 */ /* 0x000fea000383ffff */
.L_x_77:
[----:B---3--:R-:W-:-:S07]  /*a780*/  MOV R0, UR4 ;  /* 0x0000000400007c02 */ /* 0x008fce0008000f00 */
.L_x_242:
[----:B-1----:R1:W2:Y:S02]  /*a790*/  SYNCS.PHASECHK.TRANS64.TRYWAIT P0, [R0+URZ], R3 ;  /* 0x00000003000075a7 */ /* 0x0022a400080011ff */
[----:B--2---:R-:W-:Y:S05]  /*a7a0*/  @!P0 NANOSLEEP.SYNCS 0x989680 ;  /* 0x009896800000895d */ /* 0x004fea0003900000 */
[----:B------:R-:W2:Y:S02]  /*a7b0*/  @!P0 SYNCS.PHASECHK.TRANS64 P0, [R0+URZ], R3 ;  /* 0x00000003000085a7 */ /* 0x000ea400080010ff */
[----:B--2---:R-:W-:Y:S05]  /*a7c0*/  @!P0 BRA `(.L_x_242) ;  /* 0xfffffffc00f08947 */ /* 0x004fea000383ffff */
[----:B------:R-:W-:Y:S05]  /*a7d0*/  BRA `(.L_x_243) ;  /* 0xffffff9400b47947 */ /* 0x000fea000383ffff */
.L_x_78:
[----:B---3--:R-:W-:-:S07]  /*a7e0*/  MOV R0, UR4 ;  /* 0x0000000400007c02 */ /* 0x008fce0008000f00 */
.L_x_244:
[----:B-1----:R1:W2:Y:S02]  /*a7f0*/  SYNCS.PHASECHK.TRANS64.TRYWAIT P0, [R0+URZ], R3 ;  /* 0x00000003000075a7 */ /* 0x0022a400080011ff */
[----:B--2---:R-:W-:Y:S05]  /*a800*/  @!P0 NANOSLEEP.SYNCS 0x989680 ;  /* 0x009896800000895d */ /* 0x004fea0003900000 */
[----:B------:R-:W2:Y:S02]  /*a810*/  @!P0 SYNCS.PHASECHK.TRANS64 P0, [R0+URZ], R3 ;  /* 0x00000003000085a7 */ /* 0x000ea400080010ff */
[----:B--2---:R-:W-:Y:S05]  /*a820*/  @!P0 BRA `(.L_x_244) ;  /* 0xfffffffc00f08947 */ /* 0x004fea000383ffff */
[----:B------:R-:W-:Y:S05]  /*a830*/  BRA `(.L_x_245) ;  /* 0xffffff9400c07947 */ /* 0x000fea000383ffff */
.L_x_79:
[----:B---3--:R-:W-:-:S07]  /*a840*/  MOV R0, UR4 ;  /* 0x0000000400007c02 */ /* 0x008fce0008000f00 */
.L_x_246:
[----:B-1----:R1:W2:Y:S02]  /*a850*/  SYNCS.PHASECHK.TRANS64.TRYWAIT P0, [R0+URZ], R3 ;  /* 0x00000003000075a7 */ /* 0x0022a400080011ff */
[----:B--2---:R-:W-:Y:S05]  /*a860*/  @!P0 NANOSLEEP.SYNCS 0x989680 ;  /* 0x009896800000895d */ /* 0x004fea0003900000 */
[----:B------:R-:W2:Y:S02]  /*a870*/  @!P0 SYNCS.PHASECHK.TRANS64 P0, [R0+URZ], R3 ;  /* 0x00000003000085a7 */ /* 0x000ea400080010ff */
[----:B--2---:R-:W-:Y:S05]  /*a880*/  @!P0 BRA `(.L_x_246) ;  /* 0xfffffffc00f08947 */ /* 0x004fea000383ffff */
[----:B------:R-:W-:Y:S05]  /*a890*/  BRA `(.L_x_247) ;  /* 0xffffff9400cc7947 */ /* 0x000fea000383ffff */
.L_x_80:
[----:B---3--:R-:W-:-:S07]  /*a8a0*/  MOV R0, UR4 ;  /* 0x0000000400007c02 */ /* 0x008fce0008000f00 */
.L_x_248:
[----:B-1----:R1:W2:Y:S02]  /*a8b0*/  SYNCS.PHASECHK.TRANS64.TRYWAIT P0, [R0+URZ], R3 ;  /* 0x00000003000075a7 */ /* 0x0022a400080011ff */
[----:B--2---:R-:W-:Y:S05]  /*a8c0*/  @!P0 NANOSLEEP.SYNCS 0x989680 ;  /* 0x009896800000895d */ /* 0x004fea0003900000 */
[----:B------:R-:W2:Y:S02]  /*a8d0*/  @!P0 SYNCS.PHASECHK.TRANS64 P0, [R0+URZ], R3 ;  /* 0x00000003000085a7 */ /* 0x000ea400080010ff */
[----:B--2---:R-:W-:Y:S05]  /*a8e0*/  @!P0 BRA `(.L_x_248) ;  /* 0xfffffffc00f08947 */ /* 0x004fea000383ffff */
[----:B------:R-:W-:Y:S05]  /*a8f0*/  BRA `(.L_x_249) ;  /* 0xffffff9400d87947 */ /* 0x000fea000383ffff */
.L_x_81:
[----:B---3--:R-:W-:-:S07]  /*a900*/  MOV R0, UR4 ;  /* 0x0000000400007c02 */ /* 0x008fce0008000f00 */
.L_x_250:
[----:B-1----:R1:W2:Y:S02]  /*a910*/  SYNCS.PHASECHK.TRANS64.TRYWAIT P0, [R0+URZ], R3 ;  /* 0x00000003000075a7 */ /* 0x0022a400080011ff */
[----:B--2---:R-:W-:Y:S05]  /*a920*/  @!P0 NANOSLEEP.SYNCS 0x989680 ;  /* 0x009896800000895d */ /* 0x004fea0003900000 */
[----:B------:R-:W2:Y:S02]  /*a930*/  @!P0 SYNCS.PHASECHK.TRANS64 P0, [R0+URZ], R3 ;  /* 0x00000003000085a7 */ /* 0x000ea400080010ff */
[----:B--2---:R-:W-:Y:S05]  /*a940*/  @!P0 BRA `(.L_x_250) ;  /* 0xfffffffc00f08947 */ /* 0x004fea000383ffff */
[----:B------:R-:W-:Y:S05]  /*a950*/  BRA `(.L_x_251) ;  /* 0xffffff9400e47947 */ /* 0x000fea000383ffff */
.L_x_82:
[----:B---3--:R-:W-:-:S07]  /*a960*/  MOV R0, UR4 ;  /* 0x0000000400007c02 */ /* 0x008fce0008000f00 */
.L_x_252:
[----:B-1----:R1:W2:Y:S02]  /*a970*/  SYNCS.PHASECHK.TRANS64.TRYWAIT P0, [R0+URZ], R3 ;  /* 0x00000003000075a7 */ /* 0x0022a400080011ff */
[----:B--2---:R-:W-:Y:S05]  /*a980*/  @!P0 NANOSLEEP.SYNCS 0x989680 ;  /* 0x009896800000895d */ /* 0x004fea0003900000 */
[----:B------:R-:W2:Y:S02]  /*a990*/  @!P0 SYNCS.PHASECHK.TRANS64 P0, [R0+URZ], R3 ;  /* 0x00000003000085a7 */ /* 0x000ea400080010ff */
[----:B--2---:R-:W-:Y:S05]  /*a9a0*/  @!P0 BRA `(.L_x_252) ;  /* 0xfffffffc00f08947 */ /* 0x004fea000383ffff */
[----:B------:R-:W-:Y:S05]  /*a9b0*/  BRA `(.L_x_253) ;  /* 0xffffff9400f07947 */ /* 0x000fea000383ffff */
.L_x_83:
[----:B---3--:R-:W-:-:S07]  /*a9c0*/  MOV R0, UR4 ;  /* 0x0000000400007c02 */ /* 0x008fce0008000f00 */
.L_x_254:
[----:B-1----:R1:W2:Y:S02]  /*a9d0*/  SYNCS.PHASECHK.TRANS64.TRYWAIT P0, [R0+URZ], R3 ;  /* 0x00000003000075a7 */ /* 0x0022a400080011ff */
[----:B--2---:R-:W-:Y:S05]  /*a9e0*/  @!P0 NANOSLEEP.SYNCS 0x989680 ;  /* 0x009896800000895d */ /* 0x004fea0003900000 */
[----:B------:R-:W2:Y:S02]  /*a9f0*/  @!P0 SYNCS.PHASECHK.TRANS64 P0, [R0+URZ], R3 ;  /* 0x00000003000085a7 */ /* 0x000ea400080010ff */
[----:B--2---:R-:W-:Y:S05]  /*aa00*/  @!P0 BRA `(.L_x_254) ;  /* 0xfffffffc00f08947 */ /* 0x004fea000383ffff */
[----:B------:R-:W-:Y:S05]  /*aa10*/  BRA `(.L_x_255) ;  /* 0xffffff9400fc7947 */ /* 0x000fea000383ffff */
.L_x_84:
[----:B---3--:R-:W-:-:S07]  /*aa20*/  MOV R0, UR4 ;  /* 0x0000000400007c02 */ /* 0x008fce0008000f00 */
.L_x_256:
[----:B-1----:R1:W2:Y:S02]  /*aa30*/  SYNCS.PHASECHK.TRANS64.TRYWAIT P0, [R0+URZ], R3 ;  /* 0x00000003000075a7 */ /* 0x0022a400080011ff */
[----:B--2---:R-:W-:Y:S05]  /*aa40*/  @!P0 NANOSLEEP.SYNCS 0x989680 ;  /* 0x009896800000895d */ /* 0x004fea0003900000 */
[----:B------:R-:W2:Y:S02]  /*aa50*/  @!P0 SYNCS.PHASECHK.TRANS64 P0, [R0+URZ], R3 ;  /* 0x00000003000085a7 */ /* 0x000ea400080010ff */
[----:B--2---:R-:W-:Y:S05]  /*aa60*/  @!P0 BRA `(.L_x_256) ;  /* 0xfffffffc00f08947 */ /* 0x004fea000383ffff */
[----:B------:R-:W-:Y:S05]  /*aa70*/  BRA `(.L_x_257) ;  /* 0xffffff9800087947 */ /* 0x000fea000383ffff */
.L_x_85:
[----:B---3--:R-:W-:-:S07]  /*aa80*/  MOV R0, UR4 ;  /* 0x0000000400007c02 */ /* 0x008fce0008000f00 */
.L_x_258:
[----:B-1----:R1:W2:Y:S02]  /*aa90*/  SYNCS.PHASECHK.TRANS64.TRYWAIT P0, [R0+URZ], R3 ;  /* 0x00000003000075a7 */ /* 0x0022a400080011ff */
[----:B--2---:R-:W-:Y:S05]  /*aaa0*/  @!P0 NANOSLEEP.SYNCS 0x989680 ;  /* 0x009896800000895d */ /* 0x004fea0003900000 */
[----:B------:R-:W2:Y:S02]  /*aab0*/  @!P0 SYNCS.PHASECHK.TRANS64 P0, [R0+URZ], R3 ;  /* 0x00000003000085a7 */ /* 0x000ea400080010ff */
[----:B--2---:R-:W-:Y:S05]  /*aac0*/  @!P0 BRA `(.L_x_258) ;  /* 0xfffffffc00f08947 */ /* 0x004fea000383ffff */
[----:B------:R-:W-:Y:S05]  /*aad0*/  BRA `(.L_x_259) ;  /* 0xffffff9800147947 */ /* 0x000fea000383ffff */
.L_x_86:
[----:B---3--:R-:W-:-:S07]  /*aae0*/  MOV R0, UR4 ;  /* 0x0000000400007c02 */ /* 0x008fce0008000f00 */
.L_x_260:
[----:B-1----:R1:W2:Y:S02]  /*aaf0*/  SYNCS.PHASECHK.TRANS64.TRYWAIT P0, [R0+URZ], R3 ;  /* 0x00000003000075a7 */ /* 0x0022a400080011ff */
[----:B--2---:R-:W-:Y:S05]  /*ab00*/  @!P0 NANOSLEEP.SYNCS 0x989680 ;  /* 0x009896800000895d */ /* 0x004fea0003900000 */
[----:B------:R-:W2:Y:S02]  /*ab10*/  @!P0 SYNCS.PHASECHK.TRANS64 P0, [R0+URZ], R3 ;  /* 0x00000003000085a7 */ /* 0x000ea400080010ff */
[----:B--2---:R-:W-:Y:S05]  /*ab20*/  @!P0 BRA `(.L_x_260) ;  /* 0xfffffffc00f08947 */ /* 0x004fea000383ffff */
[----:B------:R-:W-:Y:S05]  /*ab30*/  BRA `(.L_x_261) ;  /* 0xffffff9800207947 */ /* 0x000fea000383ffff */
.L_x_87:
[----:B---3--:R-:W-:-:S07]  /*ab40*/  MOV R0, UR4 ;  /* 0x0000000400007c02 */ /* 0x008fce0008000f00 */
.L_x_262:
[----:B-1----:R1:W2:Y:S02]  /*ab50*/  SYNCS.PHASECHK.TRANS64.TRYWAIT P0, [R0+URZ], R3 ;  /* 0x00000003000075a7 */ /* 0x0022a400080011ff */
[----:B--2---:R-:W-:Y:S05]  /*ab60*/  @!P0 NANOSLEEP.SYNCS 0x989680 ;  /* 0x009896800000895d */ /* 0x004fea0003900000 */
[----:B------:R-:W2:Y:S02]  /*ab70*/  @!P0 SYNCS.PHASECHK.TRANS64 P0, [R0+URZ], R3 ;  /* 0x00000003000085a7 */ /* 0x000ea400080010ff */
[----:B--2---:R-:W-:Y:S05]  /*ab80*/  @!P0 BRA `(.L_x_262) ;  /* 0xfffffffc00f08947 */ /* 0x004fea000383ffff */
[----:B------:R-:W-:Y:S05]  /*ab90*/  BRA `(.L_x_263) ;  /* 0xffffff98002c7947 */ /* 0x000fea000383ffff */
.L_x_88:
[----:B---3--:R-:W-:-:S07]  /*aba0*/  MOV R0, UR4 ;  /* 0x0000000400007c02 */ /* 0x008fce0008000f00 */
.L_x_264:
[----:B-1----:R1:W2:Y:S02]  /*abb0*/  SYNCS.PHASECHK.TRANS64.TRYWAIT P0, [R0+URZ], R3 ;  /* 0x00000003000075a7 */ /* 0x0022a400080011ff */
[----:B--2---:R-:W-:Y:S05]  /*abc0*/  @!P0 NANOSLEEP.SYNCS 0x989680 ;  /* 0x009896800000895d */ /* 0x004fea0003900000 */
[----:B------:R-:W2:Y:S02]  /*abd0*/  @!P0 SYNCS.PHASECHK.TRANS64 P0, [R0+URZ], R3 ;  /* 0x00000003000085a7 */ /* 0x000ea400080010ff */
[----:B--2---:R-:W-:Y:S05]  /*abe0*/  @!P0 BRA `(.L_x_264) ;  /* 0xfffffffc00f08947 */ /* 0x004fea000383ffff */
[----:B------:R-:W-:Y:S05]  /*abf0*/  BRA `(.L_x_265) ;  /* 0xffffff9800387947 */ /* 0x000fea000383ffff */
.L_x_89:
[----:B---3--:R-:W-:-:S07]  /*ac00*/  MOV R0, UR4 ;  /* 0x0000000400007c02 */ /* 0x008fce0008000f00 */
.L_x_266:
[----:B-1----:R1:W2:Y:S02]  /*ac10*/  SYNCS.PHASECHK.TRANS64.TRYWAIT P0, [R0+URZ], R3 ;  /* 0x00000003000075a7 */ /* 0x0022a400080011ff */
[----:B--2---:R-:W-:Y:S05]  /*ac20*/  @!P0 NANOSLEEP.SYNCS 0x989680 ;  /* 0x009896800000895d */ /* 0x004fea0003900000 */
[----:B------:R-:W2:Y:S02]  /*ac30*/  @!P0 SYNCS.PHASECHK.TRANS64 P0, [R0+URZ], R3 ;  /* 0x00000003000085a7 */ /* 0x000ea400080010ff */
[----:B--2---:R-:W-:Y:S05]  /*ac40*/  @!P0 BRA `(.L_x_266) ;  /* 0xfffffffc00f08947 */ /* 0x004fea000383ffff */
[----:B------:R-:W-:Y:S05]  /*ac50*/  BRA `(.L_x_267) ;  /* 0xffffff9800447947 */ /* 0x000fea000383ffff */
.L_x_90:
[----:B---3--:R-:W-:-:S07]  /*ac60*/  MOV R0, UR4 ;  /* 0x0000000400007c02 */ /* 0x008fce0008000f00 */
.L_x_268:
[----:B-1----:R1:W2:Y:S02]  /*ac70*/  SYNCS.PHASECHK.TRANS64.TRYWAIT P0, [R0+URZ], R3 ;  /* 0x00000003000075a7 */ /* 0x0022a400080011ff */
[----:B--2---:R-:W-:Y:S05]  /*ac80*/  @!P0 NANOSLEEP.SYNCS 0x989680 ;  /* 0x009896800000895d */ /* 0x004fea0003900000 */
[----:B------:R-:W2:Y:S02]  /*ac90*/  @!P0 SYNCS.PHASECHK.TRANS64 P0, [R0+URZ], R3 ;  /* 0x00000003000085a7 */ /* 0x000ea400080010ff */
[----:B--2---:R-:W-:Y:S05]  /*aca0*/  @!P0 BRA `(.L_x_268) ;  /* 0xfffffffc00f08947 */ /* 0x004fea000383ffff */
[----:B------:R-:W-:Y:S05]  /*acb0*/  BRA `(.L_x_269) ;  /* 0xffffff9800507947 */ /* 0x000fea000383ffff */
.L_x_91:
[----:B---3--:R-:W-:-:S07]  /*acc0*/  MOV R0, UR4 ;  /* 0x0000000400007c02 */ /* 0x008fce0008000f00 */
.L_x_270:
[----:B-1----:R1:W2:Y:S02]  /*acd0*/  SYNCS.PHASECHK.TRANS64.TRYWAIT P0, [R0+URZ], R3 ;  /* 0x00000003000075a7 */ /* 0x0022a400080011ff */
[----:B--2---:R-:W-:Y:S05]  /*ace0*/  @!P0 NANOSLEEP.SYNCS 0x989680 ;  /* 0x009896800000895d */ /* 0x004fea0003900000 */
[----:B------:R-:W2:Y:S02]  /*acf0*/  @!P0 SYNCS.PHASECHK.TRANS64 P0, [R0+URZ], R3 ;  /* 0x00000003000085a7 */ /* 0x000ea400080010ff */
[----:B--2---:R-:W-:Y:S05]  /*ad00*/  @!P0 BRA `(.L_x_270) ;  /* 0xfffffffc00f08947 */ /* 0x004fea000383ffff */
[----:B------:R-:W-:Y:S05]  /*ad10*/  BRA `(.L_x_271) ;  /* 0xffffff98005c7947 */ /* 0x000fea000383ffff */
.L_x_92:
[----:B---3--:R-:W-:-:S07]  /*ad20*/  MOV R0, UR4 ;  /* 0x0000000400007c02 */ /* 0x008fce0008000f00 */
.L_x_272:
[----:B-1----:R1:W2:Y:S02]  /*ad30*/  SYNCS.PHASECHK.TRANS64.TRYWAIT P0, [R0+URZ], R3 ;  /* 0x00000003000075a7 */ /* 0x0022a400080011ff */
[----:B--2---:R-:W-:Y:S05]  /*ad40*/  @!P0 NANOSLEEP.SYNCS 0x989680 ;  /* 0x009896800000895d */ /* 0x004fea0003900000 */
[----:B------:R-:W2:Y:S02]  /*ad50*/  @!P0 SYNCS.PHASECHK.TRANS64 P0, [R0+URZ], R3 ;  /* 0x00000003000085a7 */ /* 0x000ea400080010ff */
[----:B--2---:R-:W-:Y:S05]  /*ad60*/  @!P0 BRA `(.L_x_272) ;  /* 0xfffffffc00f08947 */ /* 0x004fea000383ffff */
[----:B------:R-:W-:Y:S05]  /*ad70*/  BRA `(.L_x_273) ;  /* 0xffffff9800687947 */ /* 0x000fea000383ffff */
.L_x_93:
[----:B---3--:R-:W-:-:S07]  /*ad80*/  MOV R0, UR4 ;  /* 0x0000000400007c02 */ /* 0x008fce0008000f00 */
.L_x_274:
[----:B-1----:R1:W2:Y:S02]  /*ad90*/  SYNCS.PHASECHK.TRANS64.TRYWAIT P0, [R0+URZ], R3 ;  /* 0x00000003000075a7 */ /* 0x0022a400080011ff */
[----:B--2---:R-:W-:Y:S05]  /*ada0*/  @!P0 NANOSLEEP.SYNCS 0x989680 ;  /* 0x009896800000895d */ /* 0x004fea0003900000 */
[----:B------:R-:W2:Y:S02]  /*adb0*/  @!P0 SYNCS.PHASECHK.TRANS64 P0, [R0+URZ], R3 ;  /* 0x00000003000085a7 */ /* 0x000ea400080010ff */
[----:B--2---:R-:W-:Y:S05]  /*adc0*/  @!P0 BRA `(.L_x_274) ;  /* 0xfffffffc00f08947 */ /* 0x004fea000383ffff */
[----:B------:R-:W-:Y:S05]  /*add0*/  BRA `(.L_x_275) ;  /* 0xffffff9800747947 */ /* 0x000fea000383ffff */
.L_x_94:
[----:B---3--:R-:W-:-:S07]  /*ade0*/  MOV R0, UR4 ;  /* 0x0000000400007c02 */ /* 0x008fce0008000f00 */
.L_x_276:
[----:B-1----:R1:W2:Y:S02]  /*adf0*/  SYNCS.PHASECHK.TRANS64.TRYWAIT P0, [R0+URZ], R3 ;  /* 0x00000003000075a7 */ /* 0x0022a400080011ff */
[----:B--2---:R-:W-:Y:S05]  /*ae00*/  @!P0 NANOSLEEP.SYNCS 0x989680 ;  /* 0x009896800000895d */ /* 0x004fea0003900000 */
[----:B------:R-:W2:Y:S02]  /*ae10*/  @!P0 SYNCS.PHASECHK.TRANS64 P0, [R0+URZ], R3 ;  /* 0x00000003000085a7 */ /* 0x000ea400080010ff */
[----:B--2---:R-:W-:Y:S05]  /*ae20*/  @!P0 BRA `(.L_x_276) ;  /* 0xfffffffc00f08947 */ /* 0x004fea000383ffff */
[----:B------:R-:W-:Y:S05]  /*ae30*/  BRA `(.L_x_277) ;  /* 0xffffff9800807947 */ /* 0x000fea000383ffff */
.L_x_97:
[----:B-1----:R1:W2:Y:S02]  /*ae40*/  SYNCS.PHASECHK.TRANS64.TRYWAIT P0, [R0+URZ+0x3d0], R5 ;  /* 0x0003d005000075a7 */ /* 0x0022a400080011ff */
[----:B--2---:R-:W-:Y:S05]  /*ae50*/  @!P0 NANOSLEEP.SYNCS 0x989680 ;  /* 0x009896800000895d */ /* 0x004fea0003900000 */
[----:B------:R-:W2:Y:S02]  /*ae60*/  @!P0 SYNCS.PHASECHK.TRANS64 P0, [R0+URZ+0x3d0], R5 ;  /* 0x0003d005000085a7 */ /* 0x000ea400080010ff */
[----:B--2---:R-:W-:Y:S05]  /*ae70*/  @!P0 BRA `(.L_x_97) ;  /* 0xfffffffc00f08947 */ /* 0x004fea000383ffff */
[----:B------:R-:W-:Y:S05]  /*ae80*/  BRA `(.L_x_278) ;  /* 0xffffff9800e07947 */ /* 0x000fea000383ffff */
.L_x_98:
[----:B------:R-:W-:-:S07]  /*ae90*/  MOV R0, UR5 ;  /* 0x0000000500007c02 */ /* 0x000fce0008000f00 */
.L_x_279:
[----:B-1----:R1:W2:Y:S02]  /*aea0*/  SYNCS.PHASECHK.TRANS64.TRYWAIT P0, [R0+URZ+0x380], R7 ;  /* 0x00038007000075a7 */ /* 0x0022a400080011ff */
[----:B--2---:R-:W-:Y:S05]  /*aeb0*/  @!P0 NANOSLEEP.SYNCS 0x989680 ;  /* 0x009896800000895d */ /* 0x004fea0003900000 */
[----:B------:R-:W2:Y:S02]  /*aec0*/  @!P0 SYNCS.PHASECHK.TRANS64 P0, [R0+URZ+0x380], R7 ;  /* 0x00038007000085a7 */ /* 0x000ea400080010ff */
[----:B--2---:R-:W-:Y:S05]  /*aed0*/  @!P0 BRA `(.L_x_279) ;  /* 0xfffffffc00f08947 */ /* 0x004fea000383ffff */
[----:B------:R-:W-:Y:S05]  /*aee0*/  BRA `(.L_x_280) ;  /* 0xffffff9800f07947 */ /* 0x000fea000383ffff */
.L_x_99:
[----:B-1----:R1:W2:Y:S02]  /*aef0*/  SYNCS.PHASECHK.TRANS64.TRYWAIT P1, [R0+URZ+0x370], R5 ;  /* 0x00037005000075a7 */ /* 0x0022a400080211ff */
[----:B--2---:R-:W-:Y:S05]  /*af00*/  @!P1 NANOSLEEP.SYNCS 0x989680 ;  /* 0x009896800000995d */ /* 0x004fea0003900000 */
[----:B------:R-:W2:Y:S02]  /*af10*/  @!P1 SYNCS.PHASECHK.TRANS64 P1, [R0+URZ+0x370], R5 ;  /* 0x00037005000095a7 */ /* 0x000ea400080210ff */
[----:B--2---:R-:W-:Y:S05]  /*af20*/  @!P1 BRA `(.L_x_99) ;  /* 0xfffffffc00f09947 */ /* 0x004fea000383ffff */
[----:B------:R-:W-:Y:S05]  /*af30*/  BRA `(.L_x_281) ;  /* 0xffffff9c00207947 */ /* 0x000fea000383ffff */
.L_x_102:
[----:B------:R-:W-:-:S07]  /*af40*/  MOV R0, UR5 ;  /* 0x0000000500007c02 */ /* 0x000fce0008000f00 */
.L_x_282:
[----:B-1----:R1:W2:Y:S02]  /*af50*/  SYNCS.PHASECHK.TRANS64.TRYWAIT P0, [R0+URZ+0x380], R3 ;  /* 0x00038003000075a7 */ /* 0x0022a400080011ff */
[----:B--2---:R-:W-:Y:S05]  /*af60*/  @!P0 NANOSLEEP.SYNCS 0x989680 ;  /* 0x009896800000895d */ /* 0x004fea0003900000 */
[----:B------:R-:W2:Y:S02]  /*af70*/  @!P0 SYNCS.PHASECHK.TRANS64 P0, [R0+URZ+0x380], R3 ;  /* 0x00038003000085a7 */ /* 0x000ea400080010ff */
[----:B--2---:R-:W-:Y:S05]  /*af80*/  @!P0 BRA `(.L_x_282) ;  /* 0xfffffffc00f08947 */ /* 0x004fea000383ffff */
[----:B------:R-:W-:Y:S05]  /*af90*/  BRA `(.L_x_101) ;  /* 0xffffff9c00747947 */ /* 0x000fea000383ffff */
.L_x_111:
[----:B-1----:R-:W-:-:S04]  /*afa0*/  MOV R4, UR6 ;  /* 0x0000000600047c02 */ /* 0x002fc80008000f00 */
[----:B------:R1:W2:Y:S03]  /*afb0*/  SYNCS.PHASECHK.TRANS64.TRYWAIT P0, [R4+URZ+0x8], R5 ;  /* 0x00000805040075a7 */ /* 0x0002a600080011ff */
[----:B--2---:R-:W-:Y:S05]  /*afc0*/  @!P0 NANOSLEEP.SYNCS 0x989680 ;  /* 0x009896800000895d */ /* 0x004fea0003900000 */
[----:B------:R-:W2:Y:S02]  /*afd0*/  @!P0 SYNCS.PHASECHK.TRANS64 P0, [R4+URZ+0x8], R5 ;  /* 0x00000805040085a7 */ /* 0x000ea400080010ff */
[----:B--2---:R-:W-:Y:S05]  /*afe0*/  @!P0 BRA `(.L_x_111) ;  /* 0xfffffffc00ec8947 */ /* 0x004fea000383ffff */
[----:B------:R-:W-:Y:S05]  /*aff0*/  BRA `(.L_x_110) ;  /* 0xffffffa000287947 */ /* 0x000fea000383ffff */
.L_x_113:
[----:B------:R-:W-:Y:S01]  /*b000*/  BSSY B0, `(.L_x_283) ;  /* 0x0000006000007945 */ /* 0x000fe20003800000 */
[----:B------:R-:W-:-:S07]  /*b010*/  MOV R15, 0xffffffff ;  /* 0xffffffff000f7802 */ /* 0x000fce0000000f00 */
[----:B-1---5:R-:W-:Y:S05]  /*b020*/  WARPSYNC.COLLECTIVE R15, `(.L_x_284) ;  /* 0x000000000f0c7348 */ /* 0x022fea0003c00000 */
[----:B------:R-:W-:Y:S02]  /*b030*/  ELECT P6, UR79, PT ;  /* 0x00000000004f782f */ /* 0x000fe400038c0000 */
[----:B------:R-:W-:Y:S01]  /*b040*/  MOV R14, UR79 ;  /* 0x0000004f000e7c02 */ /* 0x000fe20008000f00 */
[----:B-1---5:R-:W-:Y:S10]  /*b050*/  ENDCOLLECTIVE ;  /* 0x000000000000791b */ /* 0x022ff40003800000 */
.L_x_284:
[----:B------:R-:W-:Y:S05]  /*b060*/  BSYNC B0 ;  /* 0x0000000000007941 */ /* 0x000fea0003800000 */
.L_x_283:
[----:B------:R-:W-:Y:S05]  /*b070*/  BRA `(.L_x_285) ;  /* 0xffffffa000587947 */ /* 0x000fea000383ffff */
.L_x_115:
[----:B-1----:R-:W-:-:S04]  /*b080*/  MOV R2, UR6 ;  /* 0x0000000600027c02 */ /* 0x002fc80008000f00 */
[----:B------:R1:W2:Y:S03]  /*b090*/  SYNCS.PHASECHK.TRANS64.TRYWAIT P0, [R2+URZ+0x8], R3 ;  /* 0x00000803020075a7 */ /* 0x0002a600080011ff */
[----:B--2---:R-:W-:Y:S05]  /*b0a0*/  @!P0 NANOSLEEP.SYNCS 0x989680 ;  /* 0x009896800000895d */ /* 0x004fea0003900000 */
[----:B------:R-:W2:Y:S02]  /*b0b0*/  @!P0 SYNCS.PHASECHK.TRANS64 P0, [R2+URZ+0x8], R3 ;  /* 0x00000803020085a7 */ /* 0x000ea400080010ff */
[----:B--2---:R-:W-:Y:S05]  /*b0c0*/  @!P0 BRA `(.L_x_115) ;  /* 0xfffffffc00ec8947 */ /* 0x004fea000383ffff */
[----:B------:R-:W-:Y:S05]  /*b0d0*/  BRA `(.L_x_114) ;  /* 0xffffffa0005c7947 */ /* 0x000fea000383ffff */
.L_x_116:
[----:B-1----:R1:W2:Y:S02]  /*b0e0*/  SYNCS.PHASECHK.TRANS64.TRYWAIT P0, [R0+URZ+0x370], R5 ;  /* 0x00037005000075a7 */ /* 0x0022a400080011ff */
[----:B--2---:R-:W-:Y:S05]  /*b0f0*/  @!P0 NANOSLEEP.SYNCS 0x989680 ;  /* 0x009896800000895d */ /* 0x004fea0003900000 */
[----:B------:R-:W2:Y:S02]  /*b100*/  @!P0 SYNCS.PHASECHK.TRANS64 P0, [R0+URZ+0x370], R5 ;  /* 0x00037005000085a7 */ /* 0x000ea400080010ff */
[----:B--2---:R-:W-:Y:S05]  /*b110*/  @!P0 BRA `(.L_x_116) ;  /* 0xfffffffc00f08947 */ /* 0x004fea000383ffff */
[----:B------:R-:W-:Y:S05]  /*b120*/  BRA `(.L_x_286) ;  /* 0xffffffa400307947 */ /* 0x000fea000383ffff */
.L_x_118:
[----:B------:R-:W-:-:S07]  /*b130*/  MOV R0, UR11 ;  /* 0x0000000b00007c02 */ /* 0x000fce0008000f00 */
.L_x_287:
[----:B-1----:R1:W2:Y:S02]  /*b140*/  SYNCS.PHASECHK.TRANS64.TRYWAIT P0, [R0+URZ+0x3b0], R5 ;  /* 0x0003b005000075a7 */ /* 0x0022a400080011ff */
[----:B--2---:R-:W-:Y:S05]  /*b150*/  @!P0 NANOSLEEP.SYNCS 0x989680 ;  /* 0x009896800000895d */ /* 0x004fea0003900000 */
[----:B------:R-:W2:Y:S02]  /*b160*/  @!P0 SYNCS.PHASECHK.TRANS64 P0, [R0+URZ+0x3b0], R5 ;  /* 0x0003b005000085a7 */ /* 0x000ea400080010ff */
[----:B--2---:R-:W-:Y:S05]  /*b170*/  @!P0 BRA `(.L_x_287) ;  /* 0xfffffffc00f08947 */ /* 0x004fea000383ffff */
[----:B------:R-:W-:Y:S05]  /*b180*/  BRA `(.L_x_288) ;  /* 0xffffffa400787947 */ /* 0x000fea000383ffff */
.L_x_121:
[----:B------:R-:W-:Y:S07]  /*b190*/  MOV R0, UR9 ;  /* 0x0000000900007c02 */ /* 0x000fee0008000f00 */
.L_x_289:
[----:B-1----:R1:W2:Y:S02]  /*b1a0*/  SYNCS.PHASECHK.TRANS64.TRYWAIT P0, [R0+URZ], R5 ;  /* 0x00000005000075a7 */ /* 0x0022a400080011ff */
[----:B--2---:R-:W-:Y:S05]  /*b1b0*/  @!P0 NANOSLEEP.SYNCS 0x989680 ;  /* 0x009896800000895d */ /* 0x004fea0003900000 */
[----:B------:R-:W2:Y:S02]  /*b1c0*/  @!P0 SYNCS.PHASECHK.TRANS64 P0, [R0+URZ], R5 ;  /* 0x00000005000085a7 */ /* 0x000ea400080010ff */
[----:B--2---:R-:W-:Y:S05]  /*b1d0*/  @!P0 BRA `(.L_x_289) ;  /* 0xfffffffc00f08947 */ /* 0x004fea000383ffff */
[----:B------:R-:W-:Y:S05]  /*b1e0*/  BRA `(.L_x_120) ;  /* 0xffffffa400907947 */ /* 0x000fea000383ffff */
.L_x_125:
[----:B-1----:R-:W-:-:S07]  /*b1f0*/  MOV R0, UR7 ;  /* 0x0000000700007c02 */ /* 0x002fce0008000f00 */
.L_x_290:
[----:B-1----:R1:W2:Y:S02]  /*b200*/  SYNCS.PHASECHK.TRANS64.TRYWAIT P0, [R0+URZ], R3 ;  /* 0x00000003000075a7 */ /* 0x0022a400080011ff */
[----:B--2---:R-:W-:Y:S05]  /*b210*/  @!P0 NANOSLEEP.SYNCS 0x989680 ;  /* 0x009896800000895d */ /* 0x004fea0003900000 */
[----:B------:R-:W2:Y:S02]  /*b220*/  @!P0 SYNCS.PHASECHK.TRANS64 P0, [R0+URZ], R3 ;  /* 0x00000003000085a7 */ /* 0x000ea400080010ff */
[----:B--2---:R-:W-:Y:S05]  /*b230*/  @!P0 BRA `(.L_x_290) ;  /* 0xfffffffc00f08947 */ /* 0x004fea000383ffff */
[----:B------:R-:W-:Y:S05]  /*b240*/  BRA `(.L_x_291) ;  /* 0xffffffa800487947 */ /* 0x000fea000383ffff */
.L_x_126:
[----:B------:R-:W-:-:S07]  /*b250*/  MOV R0, UR7 ;  /* 0x0000000700007c02 */ /* 0x000fce0008000f00 */
.L_x_292:
[----:B-1----:R1:W2:Y:S02]  /*b260*/  SYNCS.PHASECHK.TRANS64.TRYWAIT P0, [R0+URZ], R3 ;  /* 0x00000003000075a7 */ /* 0x0022a400080011ff */
[----:B--2---:R-:W-:Y:S05]  /*b270*/  @!P0 NANOSLEEP.SYNCS 0x989680 ;  /* 0x009896800000895d */ /* 0x004fea0003900000 */
[----:B------:R-:W2:Y:S02]  /*b280*/  @!P0 SYNCS.PHASECHK.TRANS64 P0, [R0+URZ], R3 ;  /* 0x00000003000085a7 */ /* 0x000ea400080010ff */
[----:B--2---:R-:W-:Y:S05]  /*b290*/  @!P0 BRA `(.L_x_292) ;  /* 0xfffffffc00f08947 */ /* 0x004fea000383ffff */
[----:B------:R-:W-:Y:S05]  /*b2a0*/  BRA `(.L_x_293) ;  /* 0xffffffa800547947 */ /* 0x000fea000383ffff */
.L_x_127:
[----:B------:R-:W-:-:S07]  /*b2b0*/  MOV R0, UR7 ;  /* 0x0000000700007c02 */ /* 0x000fce0008000f00 */
.L_x_294:
[----:B-1----:R1:W2:Y:S02]  /*b2c0*/  SYNCS.PHASECHK.TRANS64.TRYWAIT P0, [R0+URZ], R3 ;  /* 0x00000003000075a7 */ /* 0x0022a400080011ff */
[----:B--2---:R-:W-:Y:S05]  /*b2d0*/  @!P0 NANOSLEEP.SYNCS 0x989680 ;  /* 0x009896800000895d */ /* 0x004fea0003900000 */
[----:B------:R-:W2:Y:S02]  /*b2e0*/  @!P0 SYNCS.PHASECHK.TRANS64 P0, [R0+URZ], R3 ;  /* 0x00000003000085a7 */ /* 0x000ea400080010ff */
[----:B--2---:R-:W-:Y:S05]  /*b2f0*/  @!P0 BRA `(.L_x_294) ;  /* 0xfffffffc00f08947 */ /* 0x004fea000383ffff */
[----:B------:R-:W-:Y:S05]  /*b300*/  BRA `(.L_x_295) ;  /* 0xffffffa800607947 */ /* 0x000fea000383ffff */
.L_x_130:
[----:B------:R-:W-:-:S07]  /*b310*/  MOV R0, UR8 ;  /* 0x0000000800007c02 */ /* 0x000fce0008000f00 */
.L_x_296:
[----:B-1----:R1:W2:Y:S02]  /*b320*/  SYNCS.PHASECHK.TRANS64.TRYWAIT P1, [R0+URZ+0x3f0], R3 ;  /* 0x0003f003000075a7 */ /* 0x0022a400080211ff */
[----:B--2---:R-:W-:Y:S05]  /*b330*/  @!P1 NANOSLEEP.SYNCS 0x989680 ;  /* 0x009896800000995d */ /* 0x004fea0003900000 */
[----:B------:R-:W2:Y:S02]  /*b340*/  @!P1 SYNCS.PHASECHK.TRANS64 P1, [R0+URZ+0x3f0], R3 ;  /* 0x0003f003000095a7 */ /* 0x000ea400080210ff */
[----:B--2---:R-:W-:Y:S05]  /*b350*/  @!P1 BRA `(.L_x_296) ;  /* 0xfffffffc00f09947 */ /* 0x004fea000383ffff */
[----:B------:R-:W-:Y:S05]  /*b360*/  BRA `(.L_x_297) ;  /* 0xffffffa800ac7947 */ /* 0x000fea000383ffff */
.L_x_135:
[----:B--2---:R2:W4:Y:S02]  /*b370*/  SYNCS.PHASECHK.TRANS64.TRYWAIT P0, [R0+URZ+0x370], R3 ;  /* 0x00037003000075a7 */ /* 0x00452400080011ff */
[----:B----4-:R-:W-:Y:S05]  /*b380*/  @!P0 NANOSLEEP.SYNCS 0x989680 ;  /* 0x009896800000895d */ /* 0x010fea0003900000 */
[----:B------:R-:W4:Y:S02]  /*b390*/  @!P0 SYNCS.PHASECHK.TRANS64 P0, [R0+URZ+0x370], R3 ;  /* 0x00037003000085a7 */ /* 0x000f2400080010ff */
[----:B----4-:R-:W-:Y:S05]  /*b3a0*/  @!P0 BRA `(.L_x_135) ;  /* 0xfffffffc00f08947 */ /* 0x010fea000383ffff */
[----:B------:R-:W-:Y:S05]  /*b3b0*/  BRA `(.L_x_298) ;  /* 0xffffffac00b87947 */ /* 0x000fea000383ffff */
.L_x_138:
[----:B------:R-:W-:Y:S07]  /*b3c0*/  MOV R0, UR7 ;  /* 0x0000000700007c02 */ /* 0x000fee0008000f00 */
.L_x_299:
[----:B--2---:R2:W4:Y:S02]  /*b3d0*/  SYNCS.PHASECHK.TRANS64.TRYWAIT P0, [R0+URZ+0x368], R3 ;  /* 0x00036803000075a7 */ /* 0x00452400080011ff */
[----:B----4-:R-:W-:Y:S05]  /*b3e0*/  @!P0 NANOSLEEP.SYNCS 0x989680 ;  /* 0x009896800000895d */ /* 0x010fea0003900000 */
[----:B------:R-:W4:Y:S02]  /*b3f0*/  @!P0 SYNCS.PHASECHK.TRANS64 P0, [R0+URZ+0x368], R3 ;  /* 0x00036803000085a7 */ /* 0x000f2400080010ff */
[----:B----4-:R-:W-:Y:S05]  /*b400*/  @!P0 BRA `(.L_x_299) ;  /* 0xfffffffc00f08947 */ /* 0x010fea000383ffff */
[----:B------:R-:W-:Y:S05]  /*b410*/  BRA `(.L_x_137) ;  /* 0xffffffb000987947 */ /* 0x000fea000383ffff */
.L_x_141:
[----:B--2---:R-:W-:Y:S07]  /*b420*/  MOV R3, UR7 ;  /* 0x0000000700037c02 */ /* 0x004fee0008000f00 */
.L_x_300:
[----:B-1----:R1:W2:Y:S02]  /*b430*/  SYNCS.PHASECHK.TRANS64.TRYWAIT P0, [R3+URZ+0x350], R12 ;  /* 0x0003500c030075a7 */ /* 0x0022a400080011ff */
[----:B--2---:R-:W-:Y:S05]  /*b440*/  @!P0 NANOSLEEP.SYNCS 0x989680 ;  /* 0x009896800000895d */ /* 0x004fea0003900000 */
[----:B------:R-:W2:Y:S02]  /*b450*/  @!P0 SYNCS.PHASECHK.TRANS64 P0, [R3+URZ+0x350], R12 ;  /* 0x0003500c030085a7 */ /* 0x000ea400080010ff */
[----:B--2---:R-:W-:Y:S05]  /*b460*/  @!P0 BRA `(.L_x_300) ;  /* 0xfffffffc00f08947 */ /* 0x004fea000383ffff */
[----:B------:R-:W-:Y:S05]  /*b470*/  BRA `(.L_x_301) ;  /* 0xffffffb400107947 */ /* 0x000fea000383ffff */
.L_x_142:
[----:B------:R-:W-:Y:S07]  /*b480*/  MOV R3, UR7 ;  /* 0x0000000700037c02 */ /* 0x000fee0008000f00 */
.L_x_302:
[----:B-1----:R1:W2:Y:S02]  /*b490*/  SYNCS.PHASECHK.TRANS64.TRYWAIT P0, [R3+URZ+0x358], R12 ;  /* 0x0003580c030075a7 */ /* 0x0022a400080011ff */
[----:B--2---:R-:W-:Y:S05]  /*b4a0*/  @!P0 NANOSLEEP.SYNCS 0x989680 ;  /* 0x009896800000895d */ /* 0x004fea0003900000 */
[----:B------:R-:W2:Y:S02]  /*b4b0*/  @!P0 SYNCS.PHASECHK.TRANS64 P0, [R3+URZ+0x358], R12 ;  /* 0x0003580c030085a7 */ /* 0x000ea400080010ff */
[----:B--2---:R-:W-:Y:S05]  /*b4c0*/  @!P0 BRA `(.L_x_302) ;  /* 0xfffffffc00f08947 */ /* 0x004fea000383ffff */
[----:B------:R-:W-:Y:S05]  /*b4d0*/  BRA `(.L_x_303) ;  /* 0xffffffb400a87947 */ /* 0x000fea000383ffff */
.L_x_144:
[----:B------:R-:W-:-:S07]  /*b4e0*/  MOV R0, UR7 ;  /* 0x0000000700007c02 */ /* 0x000fce0008000f00 */
.L_x_304:
[----:B-1----:R1:W4:Y:S02]  /*b4f0*/  SYNCS.PHASECHK.TRANS64.TRYWAIT P0, [R0+URZ+0x350], R3 ;  /* 0x00035003000075a7 */ /* 0x00232400080011ff */
[----:B----4-:R-:W-:Y:S05]  /*b500*/  @!P0 NANOSLEEP.SYNCS 0x989680 ;  /* 0x009896800000895d */ /* 0x010fea0003900000 */
[----:B------:R-:W4:Y:S02]  /*b510*/  @!P0 SYNCS.PHASECHK.TRANS64 P0, [R0+URZ+0x350], R3 ;  /* 0x00035003000085a7 */ /* 0x000f2400080010ff */
[----:B----4-:R-:W-:Y:S05]  /*b520*/  @!P0 BRA `(.L_x_304) ;  /* 0xfffffffc00f08947 */ /* 0x010fea000383ffff */
[----:B------:R-:W-:Y:S05]  /*b530*/  BRA `(.L_x_305) ;  /* 0xffffffb800307947 */ /* 0x000fea000383ffff */
.L_x_146:
[----:B--2---:R2:W3:Y:S02]  /*b540*/  SYNCS.PHASECHK.TRANS64.TRYWAIT P0, [R0+URZ+0x370], R3 ;  /* 0x00037003000075a7 */ /* 0x0044e400080011ff */
[----:B---3--:R-:W-:Y:S05]  /*b550*/  @!P0 NANOSLEEP.SYNCS 0x989680 ;  /* 0x009896800000895d */ /* 0x008fea0003900000 */
[----:B------:R-:W3:Y:S02]  /*b560*/  @!P0 SYNCS.PHASECHK.TRANS64 P0, [R0+URZ+0x370], R3 ;  /* 0x00037003000085a7 */ /* 0x000ee400080010ff */
[----:B---3--:R-:W-:Y:S05]  /*b570*/  @!P0 BRA `(.L_x_146) ;  /* 0xfffffffc00f08947 */ /* 0x008fea000383ffff */
[----:B------:R-:W-:Y:S05]  /*b580*/  BRA `(.L_x_306) ;  /* 0xffffffb800f87947 */ /* 0x000fea000383ffff */
.L_x_157:
[----:B-1----:R1:W3:Y:S02]  /*b590*/  SYNCS.PHASECHK.TRANS64.TRYWAIT P1, [R3+URZ+0x340], R0 ;  /* 0x00034000030075a7 */ /* 0x0022e400080211ff */
[----:B---3--:R-:W-:Y:S05]  /*b5a0*/  @!P1 NANOSLEEP.SYNCS 0x989680 ;  /* 0x009896800000995d */ /* 0x008fea0003900000 */
[----:B------:R-:W3:Y:S02]  /*b5b0*/  @!P1 SYNCS.PHASECHK.TRANS64 P1, [R3+URZ+0x340], R0 ;  /* 0x00034000030095a7 */ /* 0x000ee400080210ff */
[----:B---3--:R-:W-:Y:S05]  /*b5c0*/  @!P1 BRA `(.L_x_157) ;  /* 0xfffffffc00f09947 */ /* 0x008fea000383ffff */
[----:B------:R-:W-:Y:S05]  /*b5d0*/  BRA `(.L_x_156) ;  /* 0xffffffc8000c7947 */ /* 0x000fea000383ffff */
.L_x_159:
[----:B----4-:R4:W1:Y:S02]  /*b5e0*/  SYNCS.PHASECHK.TRANS64.TRYWAIT P0, [R111+URZ+0x390], R4 ;  /* 0x000390046f0075a7 */ /* 0x01086400080011ff */
[----:B-1----:R-:W-:Y:S05]  /*b5f0*/  @!P0 NANOSLEEP.SYNCS 0x989680 ;  /* 0x009896800000895d */ /* 0x002fea0003900000 */
[----:B------:R-:W1:Y:S02]  /*b600*/  @!P0 SYNCS.PHASECHK.TRANS64 P0, [R111+URZ+0x390], R4 ;  /* 0x000390046f0085a7 */ /* 0x000e6400080010ff */
[----:B-1----:R-:W-:Y:S05]  /*b610*/  @!P0 BRA `(.L_x_159) ;  /* 0xfffffffc00f08947 */ /* 0x002fea000383ffff */
[----:B------:R-:W-:Y:S05]  /*b620*/  BRA `(.L_x_158) ;  /* 0xffffffc800607947 */ /* 0x000fea000383ffff */
.L_x_167:
[----:B--2---:R2:W3:Y:S02]  /*b630*/  SYNCS.PHASECHK.TRANS64.TRYWAIT P0, [R125+URZ+0x340], R2 ;  /* 0x000340027d0075a7 */ /* 0x0044e400080011ff */
[----:B---3--:R-:W-:Y:S05]  /*b640*/  @!P0 NANOSLEEP.SYNCS 0x989680 ;  /* 0x009896800000895d */ /* 0x008fea0003900000 */
[----:B------:R-:W3:Y:S02]  /*b650*/  @!P0 SYNCS.PHASECHK.TRANS64 P0, [R125+URZ+0x340], R2 ;  /* 0x000340027d0085a7 */ /* 0x000ee400080010ff */
[----:B---3--:R-:W-:Y:S05]  /*b660*/  @!P0 BRA `(.L_x_167) ;  /* 0xfffffffc00f08947 */ /* 0x008fea000383ffff */
[----:B------:R-:W-:Y:S05]  /*b670*/  BRA `(.L_x_166) ;  /* 0xffffffd400647947 */ /* 0x000fea000383ffff */
        .weak           $__internal_0_$__cuda_sm10x_tcgen05_guardrail_trap_col_being_dealloced_not_returned_by_alloc
        .type           $__internal_0_$__cuda_sm10x_tcgen05_guardrail_trap_col_being_dealloced_not_returned_by_alloc,@function
        .size           $__internal_0_$__cuda_sm10x_tcgen05_guardrail_trap_col_being_dealloced_not_returned_by_alloc,($__internal_1_$__cuda_sm10x_tcgen05_guardrail_trap_phase_invalid_during_alloc - $__internal_0_$__cuda_sm10x_tcgen05_guardrail_trap_col_being_dealloced_not_returned_by_alloc)
$__internal_0_$__cuda_sm10x_tcgen05_guardrail_trap_col_being_dealloced_not_returned_by_alloc:
[----:B------:R-:W-:Y:S05]  /*b680*/  BPT.TRAP 0x1 ;  /* 0x000000040000795c */ /* 0x000fea0000300000 */
[----:B------:R-:W-:-:S04]  /*b690*/  HFMA2 R3, -RZ, RZ, 0, 0 ;  /* 0x00000000ff037431 */ /* 0x000fc800000001ff */
[----:B------:R-:W-:Y:S05]  /*b6a0*/  RET.REL.NODEC R2 `(_ZN7cutlass13device_kernelINS_4gemm6kernel13GemmUniversalIN4cute5tupleIJiiiiEEENS1_10collective13CollectiveMmaINS1_35MainloopSm100TmaUmmaWarpSpecializedILi52ELi2ELi4ENS5_IJNS4_1CILi2EEENSA_ILi1EEESC_EEEEENS5_IJNSA_ILi128EEESF_NSA_ILi32EEEEEENS_12float_e5m2_tENS5_IJlSC_lEEESI_SJ_NS4_8TiledMMAINS4_8MMA_AtomIJNS4_10MMA_TraitsINS4_25SM100_MMA_F8F6F4_2x1SM_SSEJSI_SI_fSF_SF_NS4_17integral_constantINS4_4UMMA5MajorELSQ_0EEESR_NSO_INSP_7ScaleInELSS_0EEEST_EEEEEENS4_6LayoutINS5_IJSC_SC_SC_EEENS5_IJNSA_ILi0EEESY_SY_EEEEENS5_IJNS4_10UnderscoreES11_S11_EEEEENS4_18SM100_TMA_2SM_LOADENS4_14ComposedLayoutINS4_7SwizzleILi1ELi4ELi3EEENS4_18smem_ptr_flag_bitsILi8EEENSW_INS5_IJNSA_ILi8EEESG_EEENS5_IJSG_SC_EEEEEEEvNS4_8identityES14_S1E_vS1F_EENS_8epilogue10collective18CollectiveEpilogueINS1H_23Sm100TmaWarpSpecializedILi2ELi2ELi32ELb0ELb0EEEJNS5_IJNSA_ILi64EEESF_SG_EEENS5_IJNSW_IS1M_SC_EENSW_INS5_IJSG_SB_EEENS5_IJSC_S1M_EEEEEEEESI_SJ_SI_SJ_NS1H_6fusion15FusionCallbacksIS1L_NS1T_17LinearCombinationISI_fSI_fLNS_15FloatRoundStyleE2EEES1N_S1S_JEEENS4_5SM1004TMEM4LOAD26SM100_TMEM_LOAD_32dp32b32xENS4_13SM90_TMA_LOADES1E_NS4_39AutoVectorizingCopyWithAssumedAlignmentILi128EEENS4_14SM90_TMA_STOREES1E_S25_S25_EEEvvEEEEvNT_6ParamsE) ;  /* 0xffffff4802547950 */ /* 0x000fea0003c3ffff */
        .weak           $__internal_1_$__cuda_sm10x_tcgen05_guardrail_trap_phase_invalid_during_alloc
        .type           $__internal_1_$__cuda_sm10x_tcgen05_guardrail_trap_phase_invalid_during_alloc,@function
        .size           $__internal_1_$__cuda_sm10x_tcgen05_guardrail_trap_phase_invalid_during_alloc,($__internal_2_$__cuda_sm10x_tcgen05_guardrail_trap_unallocated_columns_being_dealloced - $__internal_1_$__cuda_sm10x_tcgen05_guardrail_trap_phase_invalid_during_alloc)
$__internal_1_$__cuda_sm10x_tcgen05_guardrail_trap_phase_invalid_during_alloc:
[----:B------:R-:W-:Y:S05]  /*b6b0*/  BPT.TRAP 0x1 ;  /* 0x000000040000795c */ /* 0x000fea0000300000 */
[----:B------:R-:W-:-:S04]  /*b6c0*/  MOV R3, 0x0 ;  /* 0x0000000000037802 */ /* 0x000fc80000000f00 */
[----:B------:R-:W-:Y:S05]  /*b6d0*/  RET.REL.NODEC R2 `(_ZN7cutlass13device_kernelINS_4gemm6kernel13GemmUniversalIN4cute5tupleIJiiiiEEENS1_10collective13CollectiveMmaINS1_35MainloopSm100TmaUmmaWarpSpecializedILi52ELi2ELi4ENS5_IJNS4_1CILi2EEENSA_ILi1EEESC_EEEEENS5_IJNSA_ILi128EEESF_NSA_ILi32EEEEEENS_12float_e5m2_tENS5_IJlSC_lEEESI_SJ_NS4_8TiledMMAINS4_8MMA_AtomIJNS4_10MMA_TraitsINS4_25SM100_MMA_F8F6F4_2x1SM_SSEJSI_SI_fSF_SF_NS4_17integral_constantINS4_4UMMA5MajorELSQ_0EEESR_NSO_INSP_7ScaleInELSS_0EEEST_EEEEEENS4_6LayoutINS5_IJSC_SC_SC_EEENS5_IJNSA_ILi0EEESY_SY_EEEEENS5_IJNS4_10UnderscoreES11_S11_EEEEENS4_18SM100_TMA_2SM_LOADENS4_14ComposedLayoutINS4_7SwizzleILi1ELi4ELi3EEENS4_18smem_ptr_flag_bitsILi8EEENSW_INS5_IJNSA_ILi8EEESG_EEENS5_IJSG_SC_EEEEEEEvNS4_8identityES14_S1E_vS1F_EENS_8epilogue10collective18CollectiveEpilogueINS1H_23Sm100TmaWarpSpecializedILi2ELi2ELi32ELb0ELb0EEEJNS5_IJNSA_ILi64EEESF_SG_EEENS5_IJNSW_IS1M_SC_EENSW_INS5_IJSG_SB_EEENS5_IJSC_S1M_EEEEEEEESI_SJ_SI_SJ_NS1H_6fusion15FusionCallbacksIS1L_NS1T_17LinearCombinationISI_fSI_fLNS_15FloatRoundStyleE2EEES1N_S1S_JEEENS4_5SM1004TMEM4LOAD26SM100_TMEM_LOAD_32dp32b32xENS4_13SM90_TMA_LOADES1E_NS4_39AutoVectorizingCopyWithAssumedAlignmentILi128EEENS4_14SM90_TMA_STOREES1E_S25_S25_EEEvvEEEEvNT_6ParamsE) ;  /* 0xffffff4802487950 */ /* 0x000fea0003c3ffff */
        .weak           $__internal_2_$__cuda_sm10x_tcgen05_guardrail_trap_unallocated_columns_being_dealloced
        .type           $__internal_2_$__cuda_sm10x_tcgen05_guardrail_trap_unallocated_columns_being_dealloced,@function
        .size           $__internal_2_$__cuda_sm10x_tcgen05_guardrail_trap_unallocated_columns_being_dealloced,(.L_x_308 - $__internal_2_$__cuda_sm10x_tcgen05_guardrail_trap_unallocated_columns_being_dealloced)
$__internal_2_$__cuda_sm10x_tcgen05_guardrail_trap_unallocated_columns_being_dealloced:
[----:B------:R-:W-:Y:S05]  /*b6e0*/  BPT.TRAP 0x1 ;  /* 0x000000040000795c */ /* 0x000fea0000300000 */
[----:B------:R-:W-:-:S04]  /*b6f0*/  HFMA2 R3, -RZ, RZ, 0, 0 ;  /* 0x00000000ff037431 */ /* 0x000fc800000001ff */
[----:B------:R-:W-:Y:S05]  /*b700*/  RET.REL.NODEC R2 `(_ZN7cutlass13device_kernelINS_4gemm6kernel13GemmUniversalIN4cute5tupleIJiiiiEEENS1_10collective13CollectiveMmaINS1_35MainloopSm100TmaUmmaWarpSpecializedILi52ELi2ELi4ENS5_IJNS4_1CILi2EEENSA_ILi1EEESC_EEEEENS5_IJNSA_ILi128EEESF_NSA_ILi32EEEEEENS_12float_e5m2_tENS5_IJlSC_lEEESI_SJ_NS4_8TiledMMAINS4_8MMA_AtomIJNS4_10MMA_TraitsINS4_25SM100_MMA_F8F6F4_2x1SM_SSEJSI_SI_fSF_SF_NS4_17integral_constantINS4_4UMMA5MajorELSQ_0EEESR_NSO_INSP_7ScaleInELSS_0EEEST_EEEEEENS4_6LayoutINS5_IJSC_SC_SC_EEENS5_IJNSA_ILi0EEESY_SY_EEEEENS5_IJNS4_10UnderscoreES11_S11_EEEEENS4_18SM100_TMA_2SM_LOADENS4_14ComposedLayoutINS4_7SwizzleILi1ELi4ELi3EEENS4_18smem_ptr_flag_bitsILi8EEENSW_INS5_IJNSA_ILi8EEESG_EEENS5_IJSG_SC_EEEEEEEvNS4_8identityES14_S1E_vS1F_EENS_8epilogue10collective18CollectiveEpilogueINS1H_23Sm100TmaWarpSpecializedILi2ELi2ELi32ELb0ELb0EEEJNS5_IJNSA_ILi64EEESF_SG_EEENS5_IJNSW_IS1M_SC_EENSW_INS5_IJSG_SB_EEENS5_IJSC_S1M_EEEEEEEESI_SJ_SI_SJ_NS1H_6fusion15FusionCallbacksIS1L_NS1T_17LinearCombinationISI_fSI_fLNS_15FloatRoundStyleE2EEES1N_S1S_JEEENS4_5SM1004TMEM4LOAD26SM100_TMEM_LOAD_32dp32b32xENS4_13SM90_TMA_LOADES1E_NS4_39AutoVectorizingCopyWithAssumedAlignmentILi128EEENS4_14SM90_TMA_STOREES1E_S25_S25_EEEvvEEEEvNT_6ParamsE) ;  /* 0xffffff48023c7950 */ /* 0x000fea0003c3ffff */
.L_x_307:
[----:B------:R-:W-:-:S00]  /*b710*/  BRA `(.L_x_307) ;  /* 0xfffffffc00fc7947 */ /* 0x000fc0000383ffff */
[----:B------:R-:W-:-:S00]  /*b720*/  NOP ;  /* 0x0000000000007918 */ /* 0x000fc00000000000 */
        /* <DEDUP_REMOVED lines=13> */
.L_x_308:


//--------------------- .nv.global.init           --------------------------
	.section	.nv.global.init,"aw",@progbits
.nv.global.init:
	.type		$str$27,@object
	.size		$str$27,($str$28 - $str$27)
$str$27:
        /*0000*/ 	.byte	0x28, 0x61, 0x64, 0x64, 0x72, 0x65, 0x73, 0x73, 0x20, 0x26, 0x20, 0x6d, 0x61, 0x73, 0x6b, 0x29
        /*0010*/ 	.byte	0x20, 0x3d, 0x3d, 0x20, 0x30, 0x00
	.type		$str$28,@object
	.size		$str$28,($str$26 - $str$28)
$str$28:
        /*0016*/ 	.byte	0x2f, 0x74, 0x6d, 0x70, 0x2f, 0x63, 0x75, 0x74, 0x6c, 0x61, 0x73, 0x73, 0x5f, 0x73, 0x77, 0x65
        /*0026*/ 	.byte	0x65, 0x70, 0x5f, 0x73, 0x72, 0x63, 0x2f, 0x69, 0x6e, 0x63, 0x6c, 0x75, 0x64, 0x65, 0x2f, 0x63
        /*0036*/ 	.byte	0x75, 0x74, 0x65, 0x2f, 0x70, 0x6f, 0x69, 0x6e, 0x74, 0x65, 0x72, 0x5f, 0x66, 0x6c, 0x61, 0x67
        /*0046*/ 	.byte	0x67, 0x65, 0x64, 0x2e, 0x68, 0x70, 0x70, 0x00
	.type		$str$26,@object
	.size		$str$26,($str$25 - $str$26)
$str$26:
        /*004e*/ 	.byte	0x2f, 0x74, 0x6d, 0x70, 0x2f, 0x63, 0x75, 0x74, 0x6c, 0x61, 0x73, 0x73, 0x5f, 0x73, 0x77, 0x65
        /*005e*/ 	.byte	0x65, 0x70, 0x5f, 0x73, 0x72, 0x63, 0x2f, 0x69, 0x6e, 0x63, 0x6c, 0x75, 0x64, 0x65, 0x2f, 0x63
        /*006e*/ 	.byte	0x75, 0x74, 0x65, 0x2f, 0x61, 0x74, 0x6f, 0x6d, 0x2f, 0x63, 0x6f, 0x70, 0x79, 0x5f, 0x74, 0x72
        /*007e*/ 	.byte	0x61, 0x69, 0x74, 0x73, 0x5f, 0x73, 0x6d, 0x31, 0x30, 0x30, 0x2e, 0x68, 0x70, 0x70, 0x00
	.type		$str$25,@object
	.size		$str$25,(__unnamed_1 - $str$25)
$str$25:
        /*008d*/ 	.byte	0x28, 0x28, 0x75, 0x69, 0x6e, 0x74, 0x33, 0x32, 0x5f, 0x74, 0x28, 0x74, 0x68, 0x72, 0x65, 0x61
        /*009d*/ 	.byte	0x64, 0x49, 0x64, 0x78, 0x2e, 0x78, 0x29, 0x20, 0x2f, 0x20, 0x33, 0x32, 0x29, 0x20, 0x25, 0x20
        /*00ad*/ 	.byte	0x34, 0x29, 0x20, 0x3d, 0x3d, 0x20, 0x28, 0x28, 0x28, 0x74, 0x6d, 0x65, 0x6d, 0x5f, 0x61, 0x64
        /*00bd*/ 	.byte	0x64, 0x72, 0x20, 0x3e, 0x3e, 0x20, 0x31, 0x36, 0x29, 0x20, 0x2f, 0x20, 0x33, 0x32, 0x29, 0x20
        /*00cd*/ 	.byte	0x25, 0x20, 0x34, 0x29, 0x00
	.type		__unnamed_1,@object
	.size		__unnamed_1,(__unnamed_2 - __unnamed_1)
__unnamed_1:
        /*00d2*/ 	.byte	0x61, 0x75, 0x74, 0x6f, 0x20, 0x63, 0x75, 0x74, 0x65, 0x3a, 0x3a, 0x61, 0x73, 0x5f, 0x70, 0x6f
        /* <DEDUP_REMOVED lines=24> */
        /*0262*/ 	.byte	0x3a, 0x3a, 0x43, 0x3c, 0x34, 0x30, 0x39, 0x36, 0x3e, 0x3e, 0x3e, 0x3e, 0x5d, 0x00
	.type		__unnamed_2,@object
	.size		__unnamed_2,(.L_2 - __unnamed_2)
__unnamed_2:
        /* <DEDUP_REMOVED lines=40> */
        /*04f0*/ 	.byte	0x74, 0x65, 0x3a, 0x3a, 0x43, 0x3c, 0x30, 0x3e, 0x3e, 0x3e, 0x3e, 0x5d, 0x00
.L_2:


//--------------------- .nv.shared._ZN7cutlass13device_kernelINS_4gemm6kernel13GemmUniversalIN4cute5tupleIJiiiiEEENS1_10collective13CollectiveMmaINS1_35MainloopSm100TmaUmmaWarpSpecializedILi52ELi2ELi4ENS5_IJNS4_1CILi2EEENSA_ILi1EEESC_EEEEENS5_IJNSA_ILi128EEESF_NSA_ILi32EEEEEENS_12float_e5m2_tENS5_IJlSC_lEEESI_SJ_NS4_8TiledMMAINS4_8MMA_AtomIJNS4_10MMA_TraitsINS4_25SM100_MMA_F8F6F4_2x1SM_SSEJSI_SI_fSF_SF_NS4_17integral_constantINS4_4UMMA5MajorELSQ_0EEESR_NSO_INSP_7ScaleInELSS_0EEEST_EEEEEENS4_6LayoutINS5_IJSC_SC_SC_EEENS5_IJNSA_ILi0EEESY_SY_EEEEENS5_IJNS4_10UnderscoreES11_S11_EEEEENS4_18SM100_TMA_2SM_LOADENS4_14ComposedLayoutINS4_7SwizzleILi1ELi4ELi3EEENS4_18smem_ptr_flag_bitsILi8EEENSW_INS5_IJNSA_ILi8EEESG_EEENS5_IJSG_SC_EEEEEEEvNS4_8identityES14_S1E_vS1F_EENS_8epilogue10collective18CollectiveEpilogueINS1H_23Sm100TmaWarpSpecializedILi2ELi2ELi32ELb0ELb0EEEJNS5_IJNSA_ILi64EEESF_SG_EEENS5_IJNSW_IS1M_SC_EENSW_INS5_IJSG_SB_EEENS5_IJSC_S1M_EEEEEEEESI_SJ_SI_SJ_NS1H_6fusion15FusionCallbacksIS1L_NS1T_17LinearCombinationISI_fSI_fLNS_15FloatRoundStyleE2EEES1N_S1S_JEEENS4_5SM1004TMEM4LOAD26SM100_TMEM_LOAD_32dp32b32xENS4_13SM90_TMA_LOADES1E_NS4_39AutoVectorizingCopyWithAssumedAlignmentILi128EEENS4_14SM90_TMA_STOREES1E_S25_S25_EEEvvEEEEvNT_6ParamsE --------------------------
	.section	.nv.shared._ZN7cutlass13device_kernelINS_4gemm6kernel13GemmUniversalIN4cute5tupleIJiiiiEEENS1_10collective13CollectiveMmaINS1_35MainloopSm100TmaUmmaWarpSpecializedILi52ELi2ELi4ENS5_IJNS4_1CILi2EEENSA_ILi1EEESC_EEEEENS5_IJNSA_ILi128EEESF_NSA_ILi32EEEEEENS_12float_e5m2_tENS5_IJlSC_lEEESI_SJ_NS4_8TiledMMAINS4_8MMA_AtomIJNS4_10MMA_TraitsINS4_25SM100_MMA_F8F6F4_2x1SM_SSEJSI_SI_fSF_SF_NS4_17integral_constantINS4_4UMMA5MajorELSQ_0EEESR_NSO_INSP_7ScaleInELSS_0EEEST_EEEEEENS4_6LayoutINS5_IJSC_SC_SC_EEENS5_IJNSA_ILi0EEESY_SY_EEEEENS5_IJNS4_10UnderscoreES11_S11_EEEEENS4_18SM100_TMA_2SM_LOADENS4_14ComposedLayoutINS4_7SwizzleILi1ELi4ELi3EEENS4_18smem_ptr_flag_bitsILi8EEENSW_INS5_IJNSA_ILi8EEESG_EEENS5_IJSG_SC_EEEEEEEvNS4_8identityES14_S1E_vS1F_EENS_8epilogue10collective18CollectiveEpilogueINS1H_23Sm100TmaWarpSpecializedILi2ELi2ELi32ELb0ELb0EEEJNS5_IJNSA_ILi64EEESF_SG_EEENS5_IJNSW_IS1M_SC_EENSW_INS5_IJSG_SB_EEENS5_IJSC_S1M_EEEEEEEESI_SJ_SI_SJ_NS1H_6fusion15FusionCallbacksIS1L_NS1T_17LinearCombinationISI_fSI_fLNS_15FloatRoundStyleE2EEES1N_S1S_JEEENS4_5SM1004TMEM4LOAD26SM100_TMEM_LOAD_32dp32b32xENS4_13SM90_TMA_LOADES1E_NS4_39AutoVectorizingCopyWithAssumedAlignmentILi128EEENS4_14SM90_TMA_STOREES1E_S25_S25_EEEvvEEEEvNT_6ParamsE,"aw",@nobits
	.sectionflags	@""
	.align	16
	.zero		1024


//--------------------- .nv.shared.reserved.0     --------------------------
	.section	.nv.shared.reserved.0,"aw",@nobits
	.weak		__nv_reservedSMEM_offset_0_alias
	.size		__nv_reservedSMEM_offset_0_alias, 0, 64
	.other		__nv_reservedSMEM_offset_0_alias,@"STO_CUDA_RESERVED_SHARED STV_DEFAULT"
__nv_reservedSMEM_offset_0_alias:
	.zero		0
.nv.shared.reserved.0:
	.zero		64
	.weak		__nv_reservedSMEM_tcgen05_partition
	.type		__nv_reservedSMEM_tcgen05_partition,@object
	.size		__nv_reservedSMEM_tcgen05_partition,(.L_0 - __nv_reservedSMEM_tcgen05_partition)
__nv_reservedSMEM_tcgen05_partition:
	.zero		32
.L_0:


//--------------------- .nv.global                --------------------------
	.section	.nv.global,"aw",@nobits
.nv.global:
	.type		_ZN39_INTERNAL_e51c9517_4_k_cu_2b520dfd_87634cute1_E,@object
	.size		_ZN39_INTERNAL_e51c9517_4_k_cu_2b520dfd_87634cute1_E,(_ZN39_INTERNAL_e51c9517_4_k_cu_2b520dfd_87634cuda3std3__45__cpo6cbeginE - _ZN39_INTERNAL_e51c9517_4_k_cu_2b520dfd_87634cute1_E)
_ZN39_INTERNAL_e51c9517_4_k_cu_2b520dfd_87634cute1_E:
	.zero		1
	.type		_ZN39_INTERNAL_e51c9517_4_k_cu_2b520dfd_87634cuda3std3__45__cpo6cbeginE,@object
	.size		_ZN39_INTERNAL_e51c9517_4_k_cu_2b520dfd_87634cuda3std3__45__cpo6cbeginE,(_ZN39_INTERNAL_e51c9517_4_k_cu_2b520dfd_87634cuda3std3__48in_placeE - _ZN39_INTERNAL_e51c9517_4_k_cu_2b520dfd_87634cuda3std3__45__cpo6cbeginE)
_ZN39_INTERNAL_e51c9517_4_k_cu_2b520dfd_87634cuda3std3__45__cpo6cbeginE:
	.zero		1
	.type		_ZN39_INTERNAL_e51c9517_4_k_cu_2b520dfd_87634cuda3std3__48in_placeE,@object
	.size		_ZN39_INTERNAL_e51c9517_4_k_cu_2b520dfd_87634cuda3std3__48in_placeE,(_ZN39_INTERNAL_e51c9517_4_k_cu_2b520dfd_87634cuda3std6ranges3__45__cpo9iter_moveE - _ZN39_INTERNAL_e51c9517_4_k_cu_2b520dfd_87634cuda3std3__48in_placeE)
_ZN39_INTERNAL_e51c9517_4_k_cu_2b520dfd_87634cuda3std3__48in_placeE:
	.zero		1
	.type		_ZN39_INTERNAL_e51c9517_4_k_cu_2b520dfd_87634cuda3std6ranges3__45__cpo9iter_moveE,@object
	.size		_ZN39_INTERNAL_e51c9517_4_k_cu_2b520dfd_87634cuda3std6ranges3__45__cpo9iter_moveE,(_ZN39_INTERNAL_e51c9517_4_k_cu_2b520dfd_87634cuda3std3__45__cpo5beginE - _ZN39_INTERNAL_e51c9517_4_k_cu_2b520dfd_87634cuda3std6ranges3__45__cpo9iter_moveE)
_ZN39_INTERNAL_e51c9517_4_k_cu_2b520dfd_87634cuda3std6ranges3__45__cpo9iter_moveE:
	.zero		1
	.type		_ZN39_INTERNAL_e51c9517_4_k_cu_2b520dfd_87634cuda3std3__45__cpo5beginE,@object
	.size		_ZN39_INTERNAL_e51c9517_4_k_cu_2b520dfd_87634cuda3std3__45__cpo5beginE,(_ZN39_INTERNAL_e51c9517_4_k_cu_2b520dfd_87634cuda3std3__441_GLOBAL__N__e51c9517_4_k_cu_2b520dfd_87636ignoreE - _ZN39_INTERNAL_e51c9517_4_k_cu_2b520dfd_87634cuda3std3__45__cpo5beginE)
_ZN39_INTERNAL_e51c9517_4_k_cu_2b520dfd_87634cuda3std3__45__cpo5beginE:
	.zero		1
	.type		_ZN39_INTERNAL_e51c9517_4_k_cu_2b520dfd_87634cuda3std3__441_GLOBAL__N__e51c9517_4_k_cu_2b520dfd_87636ignoreE,@object
	.size		_ZN39_INTERNAL_e51c9517_4_k_cu_2b520dfd_87634cuda3std3__441_GLOBAL__N__e51c9517_4_k_cu_2b520dfd_87636ignoreE,(_ZN39_INTERNAL_e51c9517_4_k_cu_2b520dfd_87634cute7productE - _ZN39_INTERNAL_e51c9517_4_k_cu_2b520dfd_87634cuda3std3__441_GLOBAL__N__e51c9517_4_k_cu_2b520dfd_87636ignoreE)
_ZN39_INTERNAL_e51c9517_4_k_cu_2b520dfd_87634cuda3std3__441_GLOBAL__N__e51c9517_4_k_cu_2b520dfd_87636ignoreE:
	.zero		1
	.type		_ZN39_INTERNAL_e51c9517_4_k_cu_2b520dfd_87634cute7productE,@object
	.size		_ZN39_INTERNAL_e51c9517_4_k_cu_2b520dfd_87634cute7productE,(_ZN39_INTERNAL_e51c9517_4_k_cu_2b520dfd_87634cuda3std3__45__cpo3endE - _ZN39_INTERNAL_e51c9517_4_k_cu_2b520dfd_87634cute7productE)
_ZN39_INTERNAL_e51c9517_4_k_cu_2b520dfd_87634cute7productE:
	.zero		1
	.type		_ZN39_INTERNAL_e51c9517_4_k_cu_2b520dfd_87634cuda3std3__45__cpo3endE,@object
	.size		_ZN39_INTERNAL_e51c9517_4_k_cu_2b520dfd_87634cuda3std3__45__cpo3endE,(_ZN39_INTERNAL_e51c9517_4_k_cu_2b520dfd_87634cuda3std3__419piecewise_constructE - _ZN39_INTERNAL_e51c9517_4_k_cu_2b520dfd_87634cuda3std3__45__cpo3endE)
_ZN39_INTERNAL_e51c9517_4_k_cu_2b520dfd_87634cuda3std3__45__cpo3endE:
	.zero		1
	.type		_ZN39_INTERNAL_e51c9517_4_k_cu_2b520dfd_87634cuda3std3__419piecewise_constructE,@object
	.size		_ZN39_INTERNAL_e51c9517_4_k_cu_2b520dfd_87634cuda3std3__419piecewise_constructE,(_ZN39_INTERNAL_e51c9517_4_k_cu_2b520dfd_87634cuda3std3__45__cpo4cendE - _ZN39_INTERNAL_e51c9517_4_k_cu_2b520dfd_87634cuda3std3__419piecewise_constructE)
_ZN39_INTERNAL_e51c9517_4_k_cu_2b520dfd_87634cuda3std3__419piecewise_constructE:
	.zero		1
	.type		_ZN39_INTERNAL_e51c9517_4_k_cu_2b520dfd_87634cuda3std3__45__cpo4cendE,@object
	.size		_ZN39_INTERNAL_e51c9517_4_k_cu_2b520dfd_87634cuda3std3__45__cpo4cendE,(_ZN39_INTERNAL_e51c9517_4_k_cu_2b520dfd_87634cuda3std6ranges3__45__cpo4swapE - _ZN39_INTERNAL_e51c9517_4_k_cu_2b520dfd_87634cuda3std3__45__cpo4cendE)
_ZN39_INTERNAL_e51c9517_4_k_cu_2b520dfd_87634cuda3std3__45__cpo4cendE:
	.zero		1
	.type		_ZN39_INTERNAL_e51c9517_4_k_cu_2b520dfd_87634cuda3std6ranges3__45__cpo4swapE,@object
	.size		_ZN39_INTERNAL_e51c9517_4_k_cu_2b520dfd_87634cuda3std6ranges3__45__cpo4swapE,(.L_10 - _ZN39_INTERNAL_e51c9517_4_k_cu_2b520dfd_87634cuda3std6ranges3__45__cpo4swapE)
_ZN39_INTERNAL_e51c9517_4_k_cu_2b520dfd_87634cuda3std6ranges3__45__cpo4swapE:
	.zero		1
.L_10:


//--------------------- .nv.constant0._ZN7cutlass13device_kernelINS_4gemm6kernel13GemmUniversalIN4cute5tupleIJiiiiEEENS1_10collective13CollectiveMmaINS1_35MainloopSm100TmaUmmaWarpSpecializedILi52ELi2ELi4ENS5_IJNS4_1CILi2EEENSA_ILi1EEESC_EEEEENS5_IJNSA_ILi128EEESF_NSA_ILi32EEEEEENS_12float_e5m2_tENS5_IJlSC_lEEESI_SJ_NS4_8TiledMMAINS4_8MMA_AtomIJNS4_10MMA_TraitsINS4_25SM100_MMA_F8F6F4_2x1SM_SSEJSI_SI_fSF_SF_NS4_17integral_constantINS4_4UMMA5MajorELSQ_0EEESR_NSO_INSP_7ScaleInELSS_0EEEST_EEEEEENS4_6LayoutINS5_IJSC_SC_SC_EEENS5_IJNSA_ILi0EEESY_SY_EEEEENS5_IJNS4_10UnderscoreES11_S11_EEEEENS4_18SM100_TMA_2SM_LOADENS4_14ComposedLayoutINS4_7SwizzleILi1ELi4ELi3EEENS4_18smem_ptr_flag_bitsILi8EEENSW_INS5_IJNSA_ILi8EEESG_EEENS5_IJSG_SC_EEEEEEEvNS4_8identityES14_S1E_vS1F_EENS_8epilogue10collective18CollectiveEpilogueINS1H_23Sm100TmaWarpSpecializedILi2ELi2ELi32ELb0ELb0EEEJNS5_IJNSA_ILi64EEESF_SG_EEENS5_IJNSW_IS1M_SC_EENSW_INS5_IJSG_SB_EEENS5_IJSC_S1M_EEEEEEEESI_SJ_SI_SJ_NS1H_6fusion15FusionCallbacksIS1L_NS1T_17LinearCombinationISI_fSI_fLNS_15FloatRoundStyleE2EEES1N_S1S_JEEENS4_5SM1004TMEM4LOAD26SM100_TMEM_LOAD_32dp32b32xENS4_13SM90_TMA_LOADES1E_NS4_39AutoVectorizingCopyWithAssumedAlignmentILi128EEENS4_14SM90_TMA_STOREES1E_S25_S25_EEEvvEEEEvNT_6ParamsE --------------------------
	.section	.nv.constant0._ZN7cutlass13device_kernelINS_4gemm6kernel13GemmUniversalIN4cute5tupleIJiiiiEEENS1_10collective13CollectiveMmaINS1_35MainloopSm100TmaUmmaWarpSpecializedILi52ELi2ELi4ENS5_IJNS4_1CILi2EEENSA_ILi1EEESC_EEEEENS5_IJNSA_ILi128EEESF_NSA_ILi32EEEEEENS_12float_e5m2_tENS5_IJlSC_lEEESI_SJ_NS4_8TiledMMAINS4_8MMA_AtomIJNS4_10MMA_TraitsINS4_25SM100_MMA_F8F6F4_2x1SM_SSEJSI_SI_fSF_SF_NS4_17integral_constantINS4_4UMMA5MajorELSQ_0EEESR_NSO_INSP_7ScaleInELSS_0EEEST_EEEEEENS4_6LayoutINS5_IJSC_SC_SC_EEENS5_IJNSA_ILi0EEESY_SY_EEEEENS5_IJNS4_10UnderscoreES11_S11_EEEEENS4_18SM100_TMA_2SM_LOADENS4_14ComposedLayoutINS4_7SwizzleILi1ELi4ELi3EEENS4_18smem_ptr_flag_bitsILi8EEENSW_INS5_IJNSA_ILi8EEESG_EEENS5_IJSG_SC_EEEEEEEvNS4_8identityES14_S1E_vS1F_EENS_8epilogue10collective18CollectiveEpilogueINS1H_23Sm100TmaWarpSpecializedILi2ELi2ELi32ELb0ELb0EEEJNS5_IJNSA_ILi64EEESF_SG_EEENS5_IJNSW_IS1M_SC_EENSW_INS5_IJSG_SB_EEENS5_IJSC_S1M_EEEEEEEESI_SJ_SI_SJ_NS1H_6fusion15FusionCallbacksIS1L_NS1T_17LinearCombinationISI_fSI_fLNS_15FloatRoundStyleE2EEES1N_S1S_JEEENS4_5SM1004TMEM4LOAD26SM100_TMEM_LOAD_32dp32b32xENS4_13SM90_TMA_LOADES1E_NS4_39AutoVectorizingCopyWithAssumedAlignmentILi128EEENS4_14SM90_TMA_STOREES1E_S25_S25_EEEvvEEEEvNT_6ParamsE,"a",@progbits
	.sectionflags	@""
	.align	4
.nv.constant0._ZN7cutlass13device_kernelINS_4gemm6kernel13GemmUniversalIN4cute5tupleIJiiiiEEENS1_10collective13CollectiveMmaINS1_35MainloopSm100TmaUmmaWarpSpecializedILi52ELi2ELi4ENS5_IJNS4_1CILi2EEENSA_ILi1EEESC_EEEEENS5_IJNSA_ILi128EEESF_NSA_ILi32EEEEEENS_12float_e5m2_tENS5_IJlSC_lEEESI_SJ_NS4_8TiledMMAINS4_8MMA_AtomIJNS4_10MMA_TraitsINS4_25SM100_MMA_F8F6F4_2x1SM_SSEJSI_SI_fSF_SF_NS4_17integral_constantINS4_4UMMA5MajorELSQ_0EEESR_NSO_INSP_7ScaleInELSS_0EEEST_EEEEEENS4_6LayoutINS5_IJSC_SC_SC_EEENS5_IJNSA_ILi0EEESY_SY_EEEEENS5_IJNS4_10UnderscoreES11_S11_EEEEENS4_18SM100_TMA_2SM_LOADENS4_14ComposedLayoutINS4_7SwizzleILi1ELi4ELi3EEENS4_18smem_ptr_flag_bitsILi8EEENSW_INS5_IJNSA_ILi8EEESG_EEENS5_IJSG_SC_EEEEEEEvNS4_8identityES14_S1E_vS1F_EENS_8epilogue10collective18CollectiveEpilogueINS1H_23Sm100TmaWarpSpecializedILi2ELi2ELi32ELb0ELb0EEEJNS5_IJNSA_ILi64EEESF_SG_EEENS5_IJNSW_IS1M_SC_EENSW_INS5_IJSG_SB_EEENS5_IJSC_S1M_EEEEEEEESI_SJ_SI_SJ_NS1H_6fusion15FusionCallbacksIS1L_NS1T_17LinearCombinationISI_fSI_fLNS_15FloatRoundStyleE2EEES1N_S1S_JEEENS4_5SM1004TMEM4LOAD26SM100_TMEM_LOAD_32dp32b32xENS4_13SM90_TMA_LOADES1E_NS4_39AutoVectorizingCopyWithAssumedAlignmentILi128EEENS4_14SM90_TMA_STOREES1E_S25_S25_EEEvvEEEEvNT_6ParamsE:
	.zero		2944


//--------------------- SYMBOLS --------------------------

	.type		.nv.reservedSmem.offset0,@object
	.size		.nv.reservedSmem.offset0,0x4
	.type		.nv.reservedSmem.cap,@object
	.size		.nv.reservedSmem.cap,0x4
	.type		__assertfail,@function
